//
// Generated by NVIDIA NVVM Compiler
//
// Compiler Build ID: CL-36424714
// Cuda compilation tools, release 13.0, V13.0.88
// Based on NVVM 20.0.0
//

.version 9.0
.target sm_100
.address_size 64

// _ZZ13boxsum_stage2iPiS_S_E3shm has been demoted
// _ZZ13boxsum_stage3iPiS_E3shm has been demoted
// _ZZ13boxsum_stage4iPiE6xshare has been demoted
// _ZZ13boxsum_stage5iPiS_E3shm has been demoted
// _ZZ13boxsum_stage7iPiS_PA4_fS1_S_S1_S1_E3shm has been demoted

.entry _Z13boxsum_stage1iPi(
	.param .u32 _Z13boxsum_stage1iPi_param_0,
	.param .u64 .ptr .align 1 _Z13boxsum_stage1iPi_param_1
)
{
	.reg .pred 	%p<7>;
	.reg .b32 	%r<35>;
	.reg .b64 	%rd<19>;

	ld.param.u32 	%r14, [_Z13boxsum_stage1iPi_param_0];
	ld.param.u64 	%rd6, [_Z13boxsum_stage1iPi_param_1];
	cvta.to.global.u64 	%rd1, %rd6;
	mov.u32 	%r1, %tid.x;
	mov.u32 	%r2, %ctaid.x;
	mov.u32 	%r15, %nctaid.x;
	shl.b32 	%r16, %r2, 7;
	add.s32 	%r33, %r16, %r1;
	shl.b32 	%r4, %r15, 7;
	setp.ge.s32 	%p1, %r33, %r14;
	@%p1 bra 	$L__BB0_6;
	add.s32 	%r17, %r33, %r4;
	max.s32 	%r18, %r14, %r17;
	setp.lt.s32 	%p2, %r17, %r14;
	selp.u32 	%r19, 1, 0, %p2;
	add.s32 	%r20, %r17, %r19;
	sub.s32 	%r21, %r18, %r20;
	div.u32 	%r22, %r21, %r4;
	add.s32 	%r5, %r22, %r19;
	and.b32  	%r23, %r5, 3;
	setp.eq.s32 	%p3, %r23, 3;
	@%p3 bra 	$L__BB0_4;
	mul.wide.u32 	%rd7, %r2, 512;
	mul.wide.u32 	%rd8, %r1, 4;
	add.s64 	%rd9, %rd7, %rd8;
	add.s64 	%rd18, %rd1, %rd9;
	mul.wide.u32 	%rd3, %r4, 4;
	add.s32 	%r24, %r5, 1;
	and.b32  	%r25, %r24, 3;
	neg.s32 	%r31, %r25;
$L__BB0_3:
	.pragma "nounroll";
	mov.b32 	%r26, 0;
	st.global.u32 	[%rd18], %r26;
	add.s32 	%r33, %r33, %r4;
	add.s64 	%rd18, %rd18, %rd3;
	add.s32 	%r31, %r31, 1;
	setp.ne.s32 	%p4, %r31, 0;
	@%p4 bra 	$L__BB0_3;
$L__BB0_4:
	setp.lt.u32 	%p5, %r5, 3;
	@%p5 bra 	$L__BB0_6;
$L__BB0_5:
	mul.wide.u32 	%rd10, %r33, 4;
	add.s64 	%rd11, %rd1, %rd10;
	mov.b32 	%r27, 0;
	st.global.u32 	[%rd11], %r27;
	add.s32 	%r28, %r33, %r4;
	mul.wide.u32 	%rd12, %r28, 4;
	add.s64 	%rd13, %rd1, %rd12;
	st.global.u32 	[%rd13], %r27;
	add.s32 	%r29, %r28, %r4;
	mul.wide.u32 	%rd14, %r29, 4;
	add.s64 	%rd15, %rd1, %rd14;
	st.global.u32 	[%rd15], %r27;
	add.s32 	%r30, %r29, %r4;
	mul.wide.u32 	%rd16, %r30, 4;
	add.s64 	%rd17, %rd1, %rd16;
	st.global.u32 	[%rd17], %r27;
	add.s32 	%r33, %r30, %r4;
	setp.lt.s32 	%p6, %r33, %r14;
	@%p6 bra 	$L__BB0_5;
$L__BB0_6:
	ret;

}
.entry _Z13boxsum_stage2iPiS_S_(
	.param .u32 _Z13boxsum_stage2iPiS_S__param_0,
	.param .u64 .ptr .align 1 _Z13boxsum_stage2iPiS_S__param_1,
	.param .u64 .ptr .align 1 _Z13boxsum_stage2iPiS_S__param_2,
	.param .u64 .ptr .align 1 _Z13boxsum_stage2iPiS_S__param_3
)
{
	.reg .pred 	%p<17>;
	.reg .b32 	%r<83>;
	.reg .b64 	%rd<60>;
	// demoted variable
	.shared .align 4 .b8 _ZZ13boxsum_stage2iPiS_S_E3shm[1024];
	ld.param.u32 	%r25, [_Z13boxsum_stage2iPiS_S__param_0];
	ld.param.u64 	%rd8, [_Z13boxsum_stage2iPiS_S__param_1];
	ld.param.u64 	%rd9, [_Z13boxsum_stage2iPiS_S__param_2];
	ld.param.u64 	%rd10, [_Z13boxsum_stage2iPiS_S__param_3];
	cvta.to.global.u64 	%rd1, %rd9;
	cvta.to.global.u64 	%rd2, %rd10;
	cvta.to.global.u64 	%rd3, %rd8;
	mov.u32 	%r1, %tid.x;
	mov.u32 	%r26, %ctaid.x;
	mov.u32 	%r2, %nctaid.x;
	shl.b32 	%r3, %r26, 7;
	add.s32 	%r80, %r3, %r1;
	shl.b32 	%r5, %r2, 7;
	add.s32 	%r6, %r25, %r1;
	setp.le.s32 	%p1, %r25, %r3;
	@%p1 bra 	$L__BB1_26;
	shl.b32 	%r27, %r1, 2;
	mov.u32 	%r28, _ZZ13boxsum_stage2iPiS_S_E3shm;
	add.s32 	%r7, %r28, %r27;
	mul.lo.s32 	%r29, %r1, 76;
	and.b32  	%r30, %r29, 508;
	add.s32 	%r8, %r28, %r30;
	add.s32 	%r31, %r80, %r5;
	max.s32 	%r32, %r31, %r6;
	setp.lt.s32 	%p2, %r31, %r6;
	selp.u32 	%r33, 1, 0, %p2;
	add.s32 	%r34, %r31, %r33;
	sub.s32 	%r35, %r32, %r34;
	max.u32 	%r36, %r5, 1;
	div.u32 	%r37, %r35, %r36;
	add.s32 	%r9, %r37, %r33;
	and.b32  	%r38, %r9, 3;
	setp.eq.s32 	%p3, %r38, 3;
	mov.u32 	%r82, %r80;
	@%p3 bra 	$L__BB1_8;
	add.s32 	%r39, %r9, 1;
	and.b32  	%r40, %r39, 3;
	mul.wide.u32 	%rd59, %r80, 4;
	mul.wide.u32 	%rd5, %r5, 4;
	sub.s32 	%r79, %r25, %r3;
	neg.s32 	%r78, %r40;
	mul.lo.s32 	%r41, %r2, %r40;
	shl.b32 	%r42, %r41, 7;
	add.s32 	%r43, %r1, %r42;
	add.s32 	%r82, %r43, %r3;
$L__BB1_3:
	.pragma "nounroll";
	setp.lt.s32 	%p4, %r79, 128;
	@%p4 bra 	$L__BB1_5;
	add.s64 	%rd11, %rd3, %rd59;
	ld.global.u32 	%r44, [%rd11];
	st.volatile.shared.u32 	[%r7], %r44;
	bar.sync 	0;
	ld.volatile.shared.u32 	%r45, [%r8];
	mul.wide.s32 	%rd12, %r45, 4;
	add.s64 	%rd13, %rd2, %rd12;
	atom.global.add.u32 	%r46, [%rd13], 1;
	st.volatile.shared.u32 	[%r8+512], %r46;
	bar.sync 	0;
	ld.volatile.shared.u32 	%r47, [%r7+512];
	add.s64 	%rd14, %rd1, %rd59;
	st.global.u32 	[%rd14], %r47;
	bra.uni 	$L__BB1_7;
$L__BB1_5:
	setp.ge.s32 	%p5, %r80, %r25;
	@%p5 bra 	$L__BB1_7;
	add.s64 	%rd15, %rd3, %rd59;
	ld.global.u32 	%r48, [%rd15];
	mul.wide.s32 	%rd16, %r48, 4;
	add.s64 	%rd17, %rd2, %rd16;
	atom.global.add.u32 	%r49, [%rd17], 1;
	add.s64 	%rd18, %rd1, %rd59;
	st.global.u32 	[%rd18], %r49;
$L__BB1_7:
	add.s32 	%r80, %r80, %r5;
	add.s64 	%rd59, %rd59, %rd5;
	sub.s32 	%r79, %r79, %r5;
	add.s32 	%r78, %r78, 1;
	setp.ne.s32 	%p6, %r78, 0;
	@%p6 bra 	$L__BB1_3;
$L__BB1_8:
	setp.lt.u32 	%p7, %r9, 3;
	@%p7 bra 	$L__BB1_26;
$L__BB1_9:
	sub.s32 	%r50, %r6, %r82;
	setp.gt.s32 	%p8, %r50, 127;
	@%p8 bra 	$L__BB1_12;
	setp.ge.s32 	%p9, %r82, %r25;
	@%p9 bra 	$L__BB1_13;
	mul.wide.u32 	%rd24, %r82, 4;
	add.s64 	%rd25, %rd3, %rd24;
	ld.global.u32 	%r55, [%rd25];
	mul.wide.s32 	%rd26, %r55, 4;
	add.s64 	%rd27, %rd2, %rd26;
	atom.global.add.u32 	%r56, [%rd27], 1;
	add.s64 	%rd28, %rd1, %rd24;
	st.global.u32 	[%rd28], %r56;
	bra.uni 	$L__BB1_13;
$L__BB1_12:
	mul.wide.u32 	%rd19, %r82, 4;
	add.s64 	%rd20, %rd3, %rd19;
	ld.global.u32 	%r51, [%rd20];
	st.volatile.shared.u32 	[%r7], %r51;
	bar.sync 	0;
	ld.volatile.shared.u32 	%r52, [%r8];
	mul.wide.s32 	%rd21, %r52, 4;
	add.s64 	%rd22, %rd2, %rd21;
	atom.global.add.u32 	%r53, [%rd22], 1;
	st.volatile.shared.u32 	[%r8+512], %r53;
	bar.sync 	0;
	ld.volatile.shared.u32 	%r54, [%r7+512];
	add.s64 	%rd23, %rd1, %rd19;
	st.global.u32 	[%rd23], %r54;
$L__BB1_13:
	add.s32 	%r21, %r82, %r5;
	sub.s32 	%r57, %r6, %r21;
	setp.lt.s32 	%p10, %r57, 128;
	@%p10 bra 	$L__BB1_15;
	mul.wide.u32 	%rd29, %r21, 4;
	add.s64 	%rd30, %rd3, %rd29;
	ld.global.u32 	%r58, [%rd30];
	st.volatile.shared.u32 	[%r7], %r58;
	bar.sync 	0;
	ld.volatile.shared.u32 	%r59, [%r8];
	mul.wide.s32 	%rd31, %r59, 4;
	add.s64 	%rd32, %rd2, %rd31;
	atom.global.add.u32 	%r60, [%rd32], 1;
	st.volatile.shared.u32 	[%r8+512], %r60;
	bar.sync 	0;
	ld.volatile.shared.u32 	%r61, [%r7+512];
	add.s64 	%rd33, %rd1, %rd29;
	st.global.u32 	[%rd33], %r61;
	bra.uni 	$L__BB1_17;
$L__BB1_15:
	setp.ge.s32 	%p11, %r21, %r25;
	@%p11 bra 	$L__BB1_17;
	mul.wide.u32 	%rd34, %r21, 4;
	add.s64 	%rd35, %rd3, %rd34;
	ld.global.u32 	%r62, [%rd35];
	mul.wide.s32 	%rd36, %r62, 4;
	add.s64 	%rd37, %rd2, %rd36;
	atom.global.add.u32 	%r63, [%rd37], 1;
	add.s64 	%rd38, %rd1, %rd34;
	st.global.u32 	[%rd38], %r63;
$L__BB1_17:
	add.s32 	%r22, %r21, %r5;
	sub.s32 	%r64, %r6, %r22;
	setp.lt.s32 	%p12, %r64, 128;
	@%p12 bra 	$L__BB1_19;
	mul.wide.u32 	%rd39, %r22, 4;
	add.s64 	%rd40, %rd3, %rd39;
	ld.global.u32 	%r65, [%rd40];
	st.volatile.shared.u32 	[%r7], %r65;
	bar.sync 	0;
	ld.volatile.shared.u32 	%r66, [%r8];
	mul.wide.s32 	%rd41, %r66, 4;
	add.s64 	%rd42, %rd2, %rd41;
	atom.global.add.u32 	%r67, [%rd42], 1;
	st.volatile.shared.u32 	[%r8+512], %r67;
	bar.sync 	0;
	ld.volatile.shared.u32 	%r68, [%r7+512];
	add.s64 	%rd43, %rd1, %rd39;
	st.global.u32 	[%rd43], %r68;
	bra.uni 	$L__BB1_21;
$L__BB1_19:
	setp.ge.s32 	%p13, %r22, %r25;
	@%p13 bra 	$L__BB1_21;
	mul.wide.u32 	%rd44, %r22, 4;
	add.s64 	%rd45, %rd3, %rd44;
	ld.global.u32 	%r69, [%rd45];
	mul.wide.s32 	%rd46, %r69, 4;
	add.s64 	%rd47, %rd2, %rd46;
	atom.global.add.u32 	%r70, [%rd47], 1;
	add.s64 	%rd48, %rd1, %rd44;
	st.global.u32 	[%rd48], %r70;
$L__BB1_21:
	add.s32 	%r23, %r22, %r5;
	sub.s32 	%r71, %r6, %r23;
	setp.lt.s32 	%p14, %r71, 128;
	@%p14 bra 	$L__BB1_23;
	mul.wide.u32 	%rd49, %r23, 4;
	add.s64 	%rd50, %rd3, %rd49;
	ld.global.u32 	%r72, [%rd50];
	st.volatile.shared.u32 	[%r7], %r72;
	bar.sync 	0;
	ld.volatile.shared.u32 	%r73, [%r8];
	mul.wide.s32 	%rd51, %r73, 4;
	add.s64 	%rd52, %rd2, %rd51;
	atom.global.add.u32 	%r74, [%rd52], 1;
	st.volatile.shared.u32 	[%r8+512], %r74;
	bar.sync 	0;
	ld.volatile.shared.u32 	%r75, [%r7+512];
	add.s64 	%rd53, %rd1, %rd49;
	st.global.u32 	[%rd53], %r75;
	bra.uni 	$L__BB1_25;
$L__BB1_23:
	setp.ge.s32 	%p15, %r23, %r25;
	@%p15 bra 	$L__BB1_25;
	mul.wide.u32 	%rd54, %r23, 4;
	add.s64 	%rd55, %rd3, %rd54;
	ld.global.u32 	%r76, [%rd55];
	mul.wide.s32 	%rd56, %r76, 4;
	add.s64 	%rd57, %rd2, %rd56;
	atom.global.add.u32 	%r77, [%rd57], 1;
	add.s64 	%rd58, %rd1, %rd54;
	st.global.u32 	[%rd58], %r77;
$L__BB1_25:
	add.s32 	%r82, %r23, %r5;
	setp.lt.s32 	%p16, %r82, %r6;
	@%p16 bra 	$L__BB1_9;
$L__BB1_26:
	ret;

}
.entry _Z13boxsum_stage3iPiS_(
	.param .u32 _Z13boxsum_stage3iPiS__param_0,
	.param .u64 .ptr .align 1 _Z13boxsum_stage3iPiS__param_1,
	.param .u64 .ptr .align 1 _Z13boxsum_stage3iPiS__param_2
)
{
	.reg .pred 	%p<27>;
	.reg .b32 	%r<173>;
	.reg .b64 	%rd<29>;
	// demoted variable
	.shared .align 4 .b8 _ZZ13boxsum_stage3iPiS_E3shm[512];
	ld.param.u32 	%r28, [_Z13boxsum_stage3iPiS__param_0];
	ld.param.u64 	%rd7, [_Z13boxsum_stage3iPiS__param_1];
	ld.param.u64 	%rd8, [_Z13boxsum_stage3iPiS__param_2];
	cvta.to.global.u64 	%rd1, %rd8;
	cvta.to.global.u64 	%rd2, %rd7;
	mov.u32 	%r1, %tid.x;
	mov.u32 	%r29, %ctaid.x;
	mov.u32 	%r30, %nctaid.x;
	shl.b32 	%r31, %r29, 7;
	add.s32 	%r167, %r31, %r1;
	shl.b32 	%r3, %r30, 7;
	add.s32 	%r4, %r28, %r1;
	setp.ge.s32 	%p1, %r31, %r28;
	@%p1 bra 	$L__BB2_41;
	shl.b32 	%r32, %r1, 2;
	mov.u32 	%r33, _ZZ13boxsum_stage3iPiS_E3shm;
	add.s32 	%r5, %r33, %r32;
	add.s32 	%r34, %r167, %r3;
	max.s32 	%r35, %r34, %r4;
	setp.lt.s32 	%p2, %r34, %r4;
	selp.u32 	%r36, 1, 0, %p2;
	add.s32 	%r37, %r34, %r36;
	sub.s32 	%r38, %r35, %r37;
	max.u32 	%r39, %r3, 1;
	div.u32 	%r40, %r38, %r39;
	add.s32 	%r6, %r40, %r36;
	and.b32  	%r41, %r6, 3;
	setp.eq.s32 	%p3, %r41, 3;
	@%p3 bra 	$L__BB2_11;
	mul.wide.u32 	%rd9, %r167, 4;
	add.s64 	%rd28, %rd2, %rd9;
	mul.wide.u32 	%rd4, %r3, 4;
	add.s32 	%r42, %r6, 1;
	and.b32  	%r43, %r42, 3;
	neg.s32 	%r164, %r43;
$L__BB2_3:
	.pragma "nounroll";
	bar.sync 	0;
	setp.ge.s32 	%p4, %r167, %r28;
	mov.b32 	%r166, 0;
	@%p4 bra 	$L__BB2_5;
	ld.global.u32 	%r166, [%rd28];
$L__BB2_5:
	setp.gt.u32 	%p5, %r1, 63;
	st.volatile.shared.u32 	[%r5], %r166;
	bar.sync 	0;
	@%p5 bra 	$L__BB2_7;
	ld.volatile.shared.u32 	%r45, [%r5+256];
	ld.volatile.shared.u32 	%r46, [%r5];
	add.s32 	%r47, %r46, %r45;
	st.volatile.shared.u32 	[%r5], %r47;
$L__BB2_7:
	setp.gt.u32 	%p6, %r1, 31;
	bar.sync 	0;
	@%p6 bra 	$L__BB2_10;
	setp.ne.s32 	%p7, %r1, 0;
	ld.volatile.shared.u32 	%r48, [%r5+128];
	ld.volatile.shared.u32 	%r49, [%r5];
	add.s32 	%r50, %r49, %r48;
	st.volatile.shared.u32 	[%r5], %r50;
	ld.volatile.shared.u32 	%r51, [%r5+64];
	ld.volatile.shared.u32 	%r52, [%r5];
	add.s32 	%r53, %r52, %r51;
	st.volatile.shared.u32 	[%r5], %r53;
	ld.volatile.shared.u32 	%r54, [%r5+32];
	ld.volatile.shared.u32 	%r55, [%r5];
	add.s32 	%r56, %r55, %r54;
	st.volatile.shared.u32 	[%r5], %r56;
	ld.volatile.shared.u32 	%r57, [%r5+16];
	ld.volatile.shared.u32 	%r58, [%r5];
	add.s32 	%r59, %r58, %r57;
	st.volatile.shared.u32 	[%r5], %r59;
	ld.volatile.shared.u32 	%r60, [%r5+8];
	ld.volatile.shared.u32 	%r61, [%r5];
	add.s32 	%r62, %r61, %r60;
	st.volatile.shared.u32 	[%r5], %r62;
	ld.volatile.shared.u32 	%r63, [%r5+4];
	ld.volatile.shared.u32 	%r64, [%r5];
	add.s32 	%r65, %r64, %r63;
	st.volatile.shared.u32 	[%r5], %r65;
	@%p7 bra 	$L__BB2_10;
	ld.volatile.shared.u32 	%r66, [_ZZ13boxsum_stage3iPiS_E3shm];
	shr.u32 	%r67, %r167, 7;
	mul.wide.u32 	%rd10, %r67, 4;
	add.s64 	%rd11, %rd1, %rd10;
	st.global.u32 	[%rd11], %r66;
$L__BB2_10:
	add.s32 	%r167, %r167, %r3;
	add.s64 	%rd28, %rd28, %rd4;
	add.s32 	%r164, %r164, 1;
	setp.ne.s32 	%p8, %r164, 0;
	@%p8 bra 	$L__BB2_3;
$L__BB2_11:
	setp.lt.u32 	%p9, %r6, 3;
	@%p9 bra 	$L__BB2_41;
$L__BB2_12:
	bar.sync 	0;
	setp.ge.s32 	%p10, %r167, %r28;
	mov.b32 	%r169, 0;
	@%p10 bra 	$L__BB2_14;
	mul.wide.u32 	%rd12, %r167, 4;
	add.s64 	%rd13, %rd2, %rd12;
	ld.global.u32 	%r169, [%rd13];
$L__BB2_14:
	setp.gt.u32 	%p11, %r1, 63;
	st.volatile.shared.u32 	[%r5], %r169;
	bar.sync 	0;
	@%p11 bra 	$L__BB2_16;
	ld.volatile.shared.u32 	%r69, [%r5+256];
	ld.volatile.shared.u32 	%r70, [%r5];
	add.s32 	%r71, %r70, %r69;
	st.volatile.shared.u32 	[%r5], %r71;
$L__BB2_16:
	setp.gt.u32 	%p12, %r1, 31;
	bar.sync 	0;
	@%p12 bra 	$L__BB2_19;
	setp.ne.s32 	%p13, %r1, 0;
	ld.volatile.shared.u32 	%r72, [%r5+128];
	ld.volatile.shared.u32 	%r73, [%r5];
	add.s32 	%r74, %r73, %r72;
	st.volatile.shared.u32 	[%r5], %r74;
	ld.volatile.shared.u32 	%r75, [%r5+64];
	ld.volatile.shared.u32 	%r76, [%r5];
	add.s32 	%r77, %r76, %r75;
	st.volatile.shared.u32 	[%r5], %r77;
	ld.volatile.shared.u32 	%r78, [%r5+32];
	ld.volatile.shared.u32 	%r79, [%r5];
	add.s32 	%r80, %r79, %r78;
	st.volatile.shared.u32 	[%r5], %r80;
	ld.volatile.shared.u32 	%r81, [%r5+16];
	ld.volatile.shared.u32 	%r82, [%r5];
	add.s32 	%r83, %r82, %r81;
	st.volatile.shared.u32 	[%r5], %r83;
	ld.volatile.shared.u32 	%r84, [%r5+8];
	ld.volatile.shared.u32 	%r85, [%r5];
	add.s32 	%r86, %r85, %r84;
	st.volatile.shared.u32 	[%r5], %r86;
	ld.volatile.shared.u32 	%r87, [%r5+4];
	ld.volatile.shared.u32 	%r88, [%r5];
	add.s32 	%r89, %r88, %r87;
	st.volatile.shared.u32 	[%r5], %r89;
	@%p13 bra 	$L__BB2_19;
	ld.volatile.shared.u32 	%r90, [_ZZ13boxsum_stage3iPiS_E3shm];
	shr.u32 	%r91, %r167, 7;
	mul.wide.u32 	%rd14, %r91, 4;
	add.s64 	%rd15, %rd1, %rd14;
	st.global.u32 	[%rd15], %r90;
$L__BB2_19:
	add.s32 	%r18, %r167, %r3;
	bar.sync 	0;
	setp.ge.s32 	%p14, %r18, %r28;
	mov.b32 	%r170, 0;
	@%p14 bra 	$L__BB2_21;
	mul.wide.u32 	%rd16, %r18, 4;
	add.s64 	%rd17, %rd2, %rd16;
	ld.global.u32 	%r170, [%rd17];
$L__BB2_21:
	setp.gt.u32 	%p15, %r1, 63;
	st.volatile.shared.u32 	[%r5], %r170;
	bar.sync 	0;
	@%p15 bra 	$L__BB2_23;
	ld.volatile.shared.u32 	%r93, [%r5+256];
	ld.volatile.shared.u32 	%r94, [%r5];
	add.s32 	%r95, %r94, %r93;
	st.volatile.shared.u32 	[%r5], %r95;
$L__BB2_23:
	setp.gt.u32 	%p16, %r1, 31;
	bar.sync 	0;
	@%p16 bra 	$L__BB2_26;
	setp.ne.s32 	%p17, %r1, 0;
	ld.volatile.shared.u32 	%r96, [%r5+128];
	ld.volatile.shared.u32 	%r97, [%r5];
	add.s32 	%r98, %r97, %r96;
	st.volatile.shared.u32 	[%r5], %r98;
	ld.volatile.shared.u32 	%r99, [%r5+64];
	ld.volatile.shared.u32 	%r100, [%r5];
	add.s32 	%r101, %r100, %r99;
	st.volatile.shared.u32 	[%r5], %r101;
	ld.volatile.shared.u32 	%r102, [%r5+32];
	ld.volatile.shared.u32 	%r103, [%r5];
	add.s32 	%r104, %r103, %r102;
	st.volatile.shared.u32 	[%r5], %r104;
	ld.volatile.shared.u32 	%r105, [%r5+16];
	ld.volatile.shared.u32 	%r106, [%r5];
	add.s32 	%r107, %r106, %r105;
	st.volatile.shared.u32 	[%r5], %r107;
	ld.volatile.shared.u32 	%r108, [%r5+8];
	ld.volatile.shared.u32 	%r109, [%r5];
	add.s32 	%r110, %r109, %r108;
	st.volatile.shared.u32 	[%r5], %r110;
	ld.volatile.shared.u32 	%r111, [%r5+4];
	ld.volatile.shared.u32 	%r112, [%r5];
	add.s32 	%r113, %r112, %r111;
	st.volatile.shared.u32 	[%r5], %r113;
	@%p17 bra 	$L__BB2_26;
	ld.volatile.shared.u32 	%r114, [_ZZ13boxsum_stage3iPiS_E3shm];
	shr.u32 	%r115, %r18, 7;
	mul.wide.u32 	%rd18, %r115, 4;
	add.s64 	%rd19, %rd1, %rd18;
	st.global.u32 	[%rd19], %r114;
$L__BB2_26:
	add.s32 	%r21, %r18, %r3;
	bar.sync 	0;
	setp.ge.s32 	%p18, %r21, %r28;
	mov.b32 	%r171, 0;
	@%p18 bra 	$L__BB2_28;
	mul.wide.u32 	%rd20, %r21, 4;
	add.s64 	%rd21, %rd2, %rd20;
	ld.global.u32 	%r171, [%rd21];
$L__BB2_28:
	setp.gt.u32 	%p19, %r1, 63;
	st.volatile.shared.u32 	[%r5], %r171;
	bar.sync 	0;
	@%p19 bra 	$L__BB2_30;
	ld.volatile.shared.u32 	%r117, [%r5+256];
	ld.volatile.shared.u32 	%r118, [%r5];
	add.s32 	%r119, %r118, %r117;
	st.volatile.shared.u32 	[%r5], %r119;
$L__BB2_30:
	setp.gt.u32 	%p20, %r1, 31;
	bar.sync 	0;
	@%p20 bra 	$L__BB2_33;
	setp.ne.s32 	%p21, %r1, 0;
	ld.volatile.shared.u32 	%r120, [%r5+128];
	ld.volatile.shared.u32 	%r121, [%r5];
	add.s32 	%r122, %r121, %r120;
	st.volatile.shared.u32 	[%r5], %r122;
	ld.volatile.shared.u32 	%r123, [%r5+64];
	ld.volatile.shared.u32 	%r124, [%r5];
	add.s32 	%r125, %r124, %r123;
	st.volatile.shared.u32 	[%r5], %r125;
	ld.volatile.shared.u32 	%r126, [%r5+32];
	ld.volatile.shared.u32 	%r127, [%r5];
	add.s32 	%r128, %r127, %r126;
	st.volatile.shared.u32 	[%r5], %r128;
	ld.volatile.shared.u32 	%r129, [%r5+16];
	ld.volatile.shared.u32 	%r130, [%r5];
	add.s32 	%r131, %r130, %r129;
	st.volatile.shared.u32 	[%r5], %r131;
	ld.volatile.shared.u32 	%r132, [%r5+8];
	ld.volatile.shared.u32 	%r133, [%r5];
	add.s32 	%r134, %r133, %r132;
	st.volatile.shared.u32 	[%r5], %r134;
	ld.volatile.shared.u32 	%r135, [%r5+4];
	ld.volatile.shared.u32 	%r136, [%r5];
	add.s32 	%r137, %r136, %r135;
	st.volatile.shared.u32 	[%r5], %r137;
	@%p21 bra 	$L__BB2_33;
	ld.volatile.shared.u32 	%r138, [_ZZ13boxsum_stage3iPiS_E3shm];
	shr.u32 	%r139, %r21, 7;
	mul.wide.u32 	%rd22, %r139, 4;
	add.s64 	%rd23, %rd1, %rd22;
	st.global.u32 	[%rd23], %r138;
$L__BB2_33:
	add.s32 	%r24, %r21, %r3;
	bar.sync 	0;
	setp.ge.s32 	%p22, %r24, %r28;
	mov.b32 	%r172, 0;
	@%p22 bra 	$L__BB2_35;
	mul.wide.u32 	%rd24, %r24, 4;
	add.s64 	%rd25, %rd2, %rd24;
	ld.global.u32 	%r172, [%rd25];
$L__BB2_35:
	setp.gt.u32 	%p23, %r1, 63;
	st.volatile.shared.u32 	[%r5], %r172;
	bar.sync 	0;
	@%p23 bra 	$L__BB2_37;
	ld.volatile.shared.u32 	%r141, [%r5+256];
	ld.volatile.shared.u32 	%r142, [%r5];
	add.s32 	%r143, %r142, %r141;
	st.volatile.shared.u32 	[%r5], %r143;
$L__BB2_37:
	setp.gt.u32 	%p24, %r1, 31;
	bar.sync 	0;
	@%p24 bra 	$L__BB2_40;
	setp.ne.s32 	%p25, %r1, 0;
	ld.volatile.shared.u32 	%r144, [%r5+128];
	ld.volatile.shared.u32 	%r145, [%r5];
	add.s32 	%r146, %r145, %r144;
	st.volatile.shared.u32 	[%r5], %r146;
	ld.volatile.shared.u32 	%r147, [%r5+64];
	ld.volatile.shared.u32 	%r148, [%r5];
	add.s32 	%r149, %r148, %r147;
	st.volatile.shared.u32 	[%r5], %r149;
	ld.volatile.shared.u32 	%r150, [%r5+32];
	ld.volatile.shared.u32 	%r151, [%r5];
	add.s32 	%r152, %r151, %r150;
	st.volatile.shared.u32 	[%r5], %r152;
	ld.volatile.shared.u32 	%r153, [%r5+16];
	ld.volatile.shared.u32 	%r154, [%r5];
	add.s32 	%r155, %r154, %r153;
	st.volatile.shared.u32 	[%r5], %r155;
	ld.volatile.shared.u32 	%r156, [%r5+8];
	ld.volatile.shared.u32 	%r157, [%r5];
	add.s32 	%r158, %r157, %r156;
	st.volatile.shared.u32 	[%r5], %r158;
	ld.volatile.shared.u32 	%r159, [%r5+4];
	ld.volatile.shared.u32 	%r160, [%r5];
	add.s32 	%r161, %r160, %r159;
	st.volatile.shared.u32 	[%r5], %r161;
	@%p25 bra 	$L__BB2_40;
	ld.volatile.shared.u32 	%r162, [_ZZ13boxsum_stage3iPiS_E3shm];
	shr.u32 	%r163, %r24, 7;
	mul.wide.u32 	%rd26, %r163, 4;
	add.s64 	%rd27, %rd1, %rd26;
	st.global.u32 	[%rd27], %r162;
$L__BB2_40:
	add.s32 	%r167, %r24, %r3;
	setp.lt.s32 	%p26, %r167, %r4;
	@%p26 bra 	$L__BB2_12;
$L__BB2_41:
	ret;

}
.entry _Z13boxsum_stage4iPi(
	.param .u32 _Z13boxsum_stage4iPi_param_0,
	.param .u64 .ptr .align 1 _Z13boxsum_stage4iPi_param_1
)
{
	.reg .pred 	%p<33>;
	.reg .b32 	%r<140>;
	.reg .b64 	%rd<7>;
	// demoted variable
	.shared .align 4 .b8 _ZZ13boxsum_stage4iPiE6xshare[512];
	ld.param.u32 	%r64, [_Z13boxsum_stage4iPi_param_0];
	ld.param.u64 	%rd4, [_Z13boxsum_stage4iPi_param_1];
	cvta.to.global.u64 	%rd1, %rd4;
	mov.u32 	%r1, %tid.x;
	mov.u32 	%r65, %ctaid.x;
	setp.ne.s32 	%p1, %r65, 0;
	@%p1 bra 	$L__BB3_61;
	setp.lt.s32 	%p2, %r64, 1;
	@%p2 bra 	$L__BB3_61;
	shl.b32 	%r67, %r1, 2;
	mov.u32 	%r68, _ZZ13boxsum_stage4iPiE6xshare;
	add.s32 	%r2, %r68, %r67;
	add.s32 	%r69, %r1, 128;
	add.s32 	%r70, %r64, %r1;
	max.s32 	%r71, %r70, %r69;
	not.b32 	%r72, %r1;
	add.s32 	%r3, %r71, %r72;
	setp.lt.u32 	%p3, %r3, 128;
	mov.b32 	%r130, 0;
	mov.u32 	%r131, %r1;
	@%p3 bra 	$L__BB3_41;
	shr.u32 	%r74, %r3, 7;
	add.s32 	%r75, %r74, 1;
	and.b32  	%r76, %r75, 67108862;
	neg.s32 	%r111, %r76;
	mov.b32 	%r130, 0;
	mov.u32 	%r113, %r1;
$L__BB3_4:
	bar.sync 	0;
	setp.ge.s32 	%p4, %r113, %r64;
	mul.wide.u32 	%rd5, %r113, 4;
	add.s64 	%rd2, %rd1, %rd5;
	mov.b32 	%r115, 0;
	@%p4 bra 	$L__BB3_6;
	ld.global.u32 	%r115, [%rd2];
$L__BB3_6:
	setp.eq.s32 	%p5, %r1, 0;
	st.volatile.shared.u32 	[%r2], %r115;
	bar.sync 	0;
	@%p5 bra 	$L__BB3_8;
	ld.volatile.shared.u32 	%r78, [%r2+-4];
	add.s32 	%r115, %r78, %r115;
$L__BB3_8:
	setp.lt.u32 	%p6, %r1, 2;
	bar.sync 	0;
	st.volatile.shared.u32 	[%r2], %r115;
	bar.sync 	0;
	@%p6 bra 	$L__BB3_10;
	ld.volatile.shared.u32 	%r79, [%r2+-8];
	add.s32 	%r115, %r79, %r115;
$L__BB3_10:
	setp.lt.u32 	%p7, %r1, 4;
	bar.sync 	0;
	st.volatile.shared.u32 	[%r2], %r115;
	bar.sync 	0;
	@%p7 bra 	$L__BB3_12;
	ld.volatile.shared.u32 	%r80, [%r2+-16];
	add.s32 	%r115, %r80, %r115;
$L__BB3_12:
	setp.lt.u32 	%p8, %r1, 8;
	bar.sync 	0;
	st.volatile.shared.u32 	[%r2], %r115;
	bar.sync 	0;
	@%p8 bra 	$L__BB3_14;
	ld.volatile.shared.u32 	%r81, [%r2+-32];
	add.s32 	%r115, %r81, %r115;
$L__BB3_14:
	setp.lt.u32 	%p9, %r1, 16;
	bar.sync 	0;
	st.volatile.shared.u32 	[%r2], %r115;
	bar.sync 	0;
	@%p9 bra 	$L__BB3_16;
	ld.volatile.shared.u32 	%r82, [%r2+-64];
	add.s32 	%r115, %r82, %r115;
$L__BB3_16:
	setp.lt.u32 	%p10, %r1, 32;
	bar.sync 	0;
	st.volatile.shared.u32 	[%r2], %r115;
	bar.sync 	0;
	@%p10 bra 	$L__BB3_18;
	ld.volatile.shared.u32 	%r83, [%r2+-128];
	add.s32 	%r115, %r83, %r115;
$L__BB3_18:
	setp.lt.u32 	%p11, %r1, 64;
	bar.sync 	0;
	st.volatile.shared.u32 	[%r2], %r115;
	bar.sync 	0;
	@%p11 bra 	$L__BB3_20;
	ld.volatile.shared.u32 	%r84, [%r2+-256];
	add.s32 	%r115, %r84, %r115;
$L__BB3_20:
	setp.ge.s32 	%p12, %r113, %r64;
	bar.sync 	0;
	st.volatile.shared.u32 	[%r2], %r115;
	bar.sync 	0;
	@%p12 bra 	$L__BB3_22;
	ld.volatile.shared.u32 	%r85, [%r2];
	add.s32 	%r86, %r85, %r130;
	st.global.u32 	[%rd2], %r86;
$L__BB3_22:
	ld.volatile.shared.u32 	%r88, [_ZZ13boxsum_stage4iPiE6xshare+508];
	add.s32 	%r24, %r88, %r130;
	bar.sync 	0;
	add.s32 	%r25, %r113, 128;
	setp.ge.s32 	%p13, %r25, %r64;
	mov.b32 	%r123, 0;
	@%p13 bra 	$L__BB3_24;
	ld.global.u32 	%r123, [%rd2+512];
$L__BB3_24:
	setp.eq.s32 	%p14, %r1, 0;
	st.volatile.shared.u32 	[%r2], %r123;
	bar.sync 	0;
	@%p14 bra 	$L__BB3_26;
	ld.volatile.shared.u32 	%r89, [%r2+-4];
	add.s32 	%r123, %r89, %r123;
$L__BB3_26:
	setp.lt.u32 	%p15, %r1, 2;
	bar.sync 	0;
	st.volatile.shared.u32 	[%r2], %r123;
	bar.sync 	0;
	@%p15 bra 	$L__BB3_28;
	ld.volatile.shared.u32 	%r90, [%r2+-8];
	add.s32 	%r123, %r90, %r123;
$L__BB3_28:
	setp.lt.u32 	%p16, %r1, 4;
	bar.sync 	0;
	st.volatile.shared.u32 	[%r2], %r123;
	bar.sync 	0;
	@%p16 bra 	$L__BB3_30;
	ld.volatile.shared.u32 	%r91, [%r2+-16];
	add.s32 	%r123, %r91, %r123;
$L__BB3_30:
	setp.lt.u32 	%p17, %r1, 8;
	bar.sync 	0;
	st.volatile.shared.u32 	[%r2], %r123;
	bar.sync 	0;
	@%p17 bra 	$L__BB3_32;
	ld.volatile.shared.u32 	%r92, [%r2+-32];
	add.s32 	%r123, %r92, %r123;
$L__BB3_32:
	setp.lt.u32 	%p18, %r1, 16;
	bar.sync 	0;
	st.volatile.shared.u32 	[%r2], %r123;
	bar.sync 	0;
	@%p18 bra 	$L__BB3_34;
	ld.volatile.shared.u32 	%r93, [%r2+-64];
	add.s32 	%r123, %r93, %r123;
$L__BB3_34:
	setp.lt.u32 	%p19, %r1, 32;
	bar.sync 	0;
	st.volatile.shared.u32 	[%r2], %r123;
	bar.sync 	0;
	@%p19 bra 	$L__BB3_36;
	ld.volatile.shared.u32 	%r94, [%r2+-128];
	add.s32 	%r123, %r94, %r123;
$L__BB3_36:
	setp.lt.u32 	%p20, %r1, 64;
	bar.sync 	0;
	st.volatile.shared.u32 	[%r2], %r123;
	bar.sync 	0;
	@%p20 bra 	$L__BB3_38;
	ld.volatile.shared.u32 	%r95, [%r2+-256];
	add.s32 	%r123, %r95, %r123;
$L__BB3_38:
	setp.ge.s32 	%p21, %r25, %r64;
	bar.sync 	0;
	st.volatile.shared.u32 	[%r2], %r123;
	bar.sync 	0;
	@%p21 bra 	$L__BB3_40;
	ld.volatile.shared.u32 	%r96, [%r2];
	add.s32 	%r97, %r96, %r24;
	st.global.u32 	[%rd2+512], %r97;
$L__BB3_40:
	ld.volatile.shared.u32 	%r98, [_ZZ13boxsum_stage4iPiE6xshare+508];
	add.s32 	%r130, %r98, %r24;
	add.s32 	%r131, %r113, 256;
	add.s32 	%r111, %r111, 2;
	setp.ne.s32 	%p22, %r111, 0;
	add.s32 	%r113, %r25, 128;
	@%p22 bra 	$L__BB3_4;
$L__BB3_41:
	and.b32  	%r99, %r3, 128;
	setp.ne.s32 	%p23, %r99, 0;
	@%p23 bra 	$L__BB3_61;
	bar.sync 	0;
	setp.ge.s32 	%p24, %r131, %r64;
	mul.wide.u32 	%rd6, %r131, 4;
	add.s64 	%rd3, %rd1, %rd6;
	mov.b32 	%r133, 0;
	@%p24 bra 	$L__BB3_44;
	ld.global.u32 	%r133, [%rd3];
$L__BB3_44:
	st.volatile.shared.u32 	[%r2], %r133;
	bar.sync 	0;
	setp.eq.s32 	%p25, %r1, 0;
	@%p25 bra 	$L__BB3_46;
	ld.volatile.shared.u32 	%r101, [%r2+-4];
	add.s32 	%r133, %r101, %r133;
$L__BB3_46:
	bar.sync 	0;
	st.volatile.shared.u32 	[%r2], %r133;
	bar.sync 	0;
	setp.lt.u32 	%p26, %r1, 2;
	@%p26 bra 	$L__BB3_48;
	ld.volatile.shared.u32 	%r102, [%r2+-8];
	add.s32 	%r133, %r102, %r133;
$L__BB3_48:
	bar.sync 	0;
	st.volatile.shared.u32 	[%r2], %r133;
	bar.sync 	0;
	setp.lt.u32 	%p27, %r1, 4;
	@%p27 bra 	$L__BB3_50;
	ld.volatile.shared.u32 	%r103, [%r2+-16];
	add.s32 	%r133, %r103, %r133;
$L__BB3_50:
	bar.sync 	0;
	st.volatile.shared.u32 	[%r2], %r133;
	bar.sync 	0;
	setp.lt.u32 	%p28, %r1, 8;
	@%p28 bra 	$L__BB3_52;
	ld.volatile.shared.u32 	%r104, [%r2+-32];
	add.s32 	%r133, %r104, %r133;
$L__BB3_52:
	bar.sync 	0;
	st.volatile.shared.u32 	[%r2], %r133;
	bar.sync 	0;
	setp.lt.u32 	%p29, %r1, 16;
	@%p29 bra 	$L__BB3_54;
	ld.volatile.shared.u32 	%r105, [%r2+-64];
	add.s32 	%r133, %r105, %r133;
$L__BB3_54:
	bar.sync 	0;
	st.volatile.shared.u32 	[%r2], %r133;
	bar.sync 	0;
	setp.lt.u32 	%p30, %r1, 32;
	@%p30 bra 	$L__BB3_56;
	ld.volatile.shared.u32 	%r106, [%r2+-128];
	add.s32 	%r133, %r106, %r133;
$L__BB3_56:
	bar.sync 	0;
	st.volatile.shared.u32 	[%r2], %r133;
	bar.sync 	0;
	setp.lt.u32 	%p31, %r1, 64;
	@%p31 bra 	$L__BB3_58;
	ld.volatile.shared.u32 	%r107, [%r2+-256];
	add.s32 	%r133, %r107, %r133;
$L__BB3_58:
	setp.ge.s32 	%p32, %r131, %r64;
	bar.sync 	0;
	st.volatile.shared.u32 	[%r2], %r133;
	bar.sync 	0;
	@%p32 bra 	$L__BB3_60;
	ld.volatile.shared.u32 	%r108, [%r2];
	add.s32 	%r109, %r108, %r130;
	st.global.u32 	[%rd3], %r109;
$L__BB3_60:
	ld.volatile.shared.u32 	%r110, [_ZZ13boxsum_stage4iPiE6xshare+508];
$L__BB3_61:
	ret;

}
.entry _Z13boxsum_stage5iPiS_(
	.param .u32 _Z13boxsum_stage5iPiS__param_0,
	.param .u64 .ptr .align 1 _Z13boxsum_stage5iPiS__param_1,
	.param .u64 .ptr .align 1 _Z13boxsum_stage5iPiS__param_2
)
{
	.reg .pred 	%p<15>;
	.reg .b32 	%r<104>;
	.reg .b64 	%rd<16>;
	// demoted variable
	.shared .align 4 .b8 _ZZ13boxsum_stage5iPiS_E3shm[2052];
	ld.param.u32 	%r28, [_Z13boxsum_stage5iPiS__param_0];
	ld.param.u64 	%rd5, [_Z13boxsum_stage5iPiS__param_1];
	ld.param.u64 	%rd6, [_Z13boxsum_stage5iPiS__param_2];
	cvta.to.global.u64 	%rd1, %rd5;
	cvta.to.global.u64 	%rd2, %rd6;
	mov.u32 	%r1, %tid.x;
	mov.u32 	%r2, %ctaid.x;
	shl.b32 	%r3, %r2, 7;
	add.s32 	%r101, %r3, %r1;
	shl.b32 	%r29, %r1, 2;
	mov.u32 	%r30, _ZZ13boxsum_stage5iPiS_E3shm;
	add.s32 	%r31, %r30, %r29;
	add.s32 	%r5, %r31, 4;
	mov.b32 	%r32, 0;
	st.volatile.shared.u32 	[%r31+4], %r32;
	st.volatile.shared.u32 	[%r31+1028], %r32;
	add.s32 	%r6, %r28, %r1;
	setp.ge.s32 	%p1, %r3, %r28;
	@%p1 bra 	$L__BB4_22;
	add.s32 	%r7, %r101, 7168;
	max.s32 	%r33, %r7, %r6;
	sub.s32 	%r34, %r33, %r1;
	add.s32 	%r35, %r34, -7168;
	setp.ne.s32 	%p2, %r35, %r3;
	selp.u32 	%r36, 1, 0, %p2;
	add.s32 	%r37, %r3, %r36;
	sub.s32 	%r38, %r35, %r37;
	shr.u32 	%r39, %r38, 10;
	mul.hi.u32 	%r40, %r39, 613566757;
	add.s32 	%r8, %r40, %r36;
	and.b32  	%r41, %r8, 1;
	setp.eq.b32 	%p3, %r41, 1;
	@%p3 bra 	$L__BB4_8;
	setp.ne.s32 	%p4, %r1, 0;
	bar.sync 	0;
	@%p4 bra 	$L__BB4_4;
	shl.b32 	%r42, %r2, 2;
	cvt.u64.u32 	%rd7, %r42;
	and.b64  	%rd8, %rd7, 134217724;
	add.s64 	%rd9, %rd2, %rd8;
	ld.global.u32 	%r43, [%rd9];
	st.volatile.shared.u32 	[_ZZ13boxsum_stage5iPiS_E3shm], %r43;
$L__BB4_4:
	setp.ge.s32 	%p5, %r101, %r28;
	mul.wide.u32 	%rd10, %r101, 4;
	add.s64 	%rd3, %rd1, %rd10;
	mov.b32 	%r99, 0;
	@%p5 bra 	$L__BB4_6;
	ld.global.u32 	%r99, [%rd3];
$L__BB4_6:
	setp.ge.s32 	%p6, %r101, %r28;
	st.volatile.shared.u32 	[%r5+512], %r99;
	bar.sync 	0;
	ld.volatile.shared.u32 	%r45, [%r5+508];
	add.s32 	%r46, %r45, %r99;
	st.volatile.shared.u32 	[%r5+1536], %r46;
	bar.sync 	0;
	ld.volatile.shared.u32 	%r47, [%r5+1528];
	add.s32 	%r48, %r47, %r46;
	st.volatile.shared.u32 	[%r5+512], %r48;
	bar.sync 	0;
	ld.volatile.shared.u32 	%r49, [%r5+496];
	add.s32 	%r50, %r49, %r48;
	st.volatile.shared.u32 	[%r5+1536], %r50;
	bar.sync 	0;
	ld.volatile.shared.u32 	%r51, [%r5+1504];
	add.s32 	%r52, %r51, %r50;
	st.volatile.shared.u32 	[%r5+512], %r52;
	bar.sync 	0;
	ld.volatile.shared.u32 	%r53, [%r5+448];
	add.s32 	%r54, %r53, %r52;
	st.volatile.shared.u32 	[%r5+1536], %r54;
	bar.sync 	0;
	ld.volatile.shared.u32 	%r55, [%r5+1408];
	add.s32 	%r56, %r55, %r54;
	st.volatile.shared.u32 	[%r5+512], %r56;
	bar.sync 	0;
	ld.volatile.shared.u32 	%r57, [%r5+256];
	add.s32 	%r11, %r57, %r56;
	st.volatile.shared.u32 	[%r5+1536], %r11;
	bar.sync 	0;
	ld.volatile.shared.u32 	%r12, [_ZZ13boxsum_stage5iPiS_E3shm];
	ld.volatile.shared.u32 	%r13, [_ZZ13boxsum_stage5iPiS_E3shm+2048];
	mov.u32 	%r101, %r7;
	@%p6 bra 	$L__BB4_8;
	add.s32 	%r58, %r11, %r12;
	add.s32 	%r59, %r99, %r13;
	sub.s32 	%r60, %r58, %r59;
	st.global.u32 	[%rd3], %r60;
$L__BB4_8:
	setp.eq.s32 	%p7, %r8, 0;
	@%p7 bra 	$L__BB4_22;
$L__BB4_9:
	setp.ne.s32 	%p8, %r1, 0;
	bar.sync 	0;
	@%p8 bra 	$L__BB4_11;
	shr.u32 	%r61, %r101, 7;
	mul.wide.u32 	%rd11, %r61, 4;
	add.s64 	%rd12, %rd2, %rd11;
	ld.global.u32 	%r62, [%rd12];
	st.volatile.shared.u32 	[_ZZ13boxsum_stage5iPiS_E3shm], %r62;
$L__BB4_11:
	setp.ge.s32 	%p9, %r101, %r28;
	mul.wide.u32 	%rd13, %r101, 4;
	add.s64 	%rd4, %rd1, %rd13;
	mov.b32 	%r102, 0;
	@%p9 bra 	$L__BB4_13;
	ld.global.u32 	%r102, [%rd4];
$L__BB4_13:
	setp.ge.s32 	%p10, %r101, %r28;
	st.volatile.shared.u32 	[%r5+512], %r102;
	bar.sync 	0;
	ld.volatile.shared.u32 	%r64, [%r5+508];
	add.s32 	%r65, %r64, %r102;
	st.volatile.shared.u32 	[%r5+1536], %r65;
	bar.sync 	0;
	ld.volatile.shared.u32 	%r66, [%r5+1528];
	add.s32 	%r67, %r66, %r65;
	st.volatile.shared.u32 	[%r5+512], %r67;
	bar.sync 	0;
	ld.volatile.shared.u32 	%r68, [%r5+496];
	add.s32 	%r69, %r68, %r67;
	st.volatile.shared.u32 	[%r5+1536], %r69;
	bar.sync 	0;
	ld.volatile.shared.u32 	%r70, [%r5+1504];
	add.s32 	%r71, %r70, %r69;
	st.volatile.shared.u32 	[%r5+512], %r71;
	bar.sync 	0;
	ld.volatile.shared.u32 	%r72, [%r5+448];
	add.s32 	%r73, %r72, %r71;
	st.volatile.shared.u32 	[%r5+1536], %r73;
	bar.sync 	0;
	ld.volatile.shared.u32 	%r74, [%r5+1408];
	add.s32 	%r75, %r74, %r73;
	st.volatile.shared.u32 	[%r5+512], %r75;
	bar.sync 	0;
	ld.volatile.shared.u32 	%r76, [%r5+256];
	add.s32 	%r18, %r76, %r75;
	st.volatile.shared.u32 	[%r5+1536], %r18;
	bar.sync 	0;
	ld.volatile.shared.u32 	%r19, [_ZZ13boxsum_stage5iPiS_E3shm];
	ld.volatile.shared.u32 	%r20, [_ZZ13boxsum_stage5iPiS_E3shm+2048];
	@%p10 bra 	$L__BB4_15;
	add.s32 	%r77, %r18, %r19;
	add.s32 	%r78, %r102, %r20;
	sub.s32 	%r79, %r77, %r78;
	st.global.u32 	[%rd4], %r79;
$L__BB4_15:
	setp.ne.s32 	%p11, %r1, 0;
	add.s32 	%r21, %r101, 7168;
	bar.sync 	0;
	@%p11 bra 	$L__BB4_17;
	shr.u32 	%r80, %r21, 7;
	mul.wide.u32 	%rd14, %r80, 4;
	add.s64 	%rd15, %rd2, %rd14;
	ld.global.u32 	%r81, [%rd15];
	st.volatile.shared.u32 	[_ZZ13boxsum_stage5iPiS_E3shm], %r81;
$L__BB4_17:
	setp.ge.s32 	%p12, %r21, %r28;
	mov.b32 	%r103, 0;
	@%p12 bra 	$L__BB4_19;
	ld.global.u32 	%r103, [%rd4+28672];
$L__BB4_19:
	setp.ge.s32 	%p13, %r21, %r28;
	st.volatile.shared.u32 	[%r5+512], %r103;
	bar.sync 	0;
	ld.volatile.shared.u32 	%r83, [%r5+508];
	add.s32 	%r84, %r83, %r103;
	st.volatile.shared.u32 	[%r5+1536], %r84;
	bar.sync 	0;
	ld.volatile.shared.u32 	%r85, [%r5+1528];
	add.s32 	%r86, %r85, %r84;
	st.volatile.shared.u32 	[%r5+512], %r86;
	bar.sync 	0;
	ld.volatile.shared.u32 	%r87, [%r5+496];
	add.s32 	%r88, %r87, %r86;
	st.volatile.shared.u32 	[%r5+1536], %r88;
	bar.sync 	0;
	ld.volatile.shared.u32 	%r89, [%r5+1504];
	add.s32 	%r90, %r89, %r88;
	st.volatile.shared.u32 	[%r5+512], %r90;
	bar.sync 	0;
	ld.volatile.shared.u32 	%r91, [%r5+448];
	add.s32 	%r92, %r91, %r90;
	st.volatile.shared.u32 	[%r5+1536], %r92;
	bar.sync 	0;
	ld.volatile.shared.u32 	%r93, [%r5+1408];
	add.s32 	%r94, %r93, %r92;
	st.volatile.shared.u32 	[%r5+512], %r94;
	bar.sync 	0;
	ld.volatile.shared.u32 	%r95, [%r5+256];
	add.s32 	%r24, %r95, %r94;
	st.volatile.shared.u32 	[%r5+1536], %r24;
	bar.sync 	0;
	ld.volatile.shared.u32 	%r25, [_ZZ13boxsum_stage5iPiS_E3shm];
	ld.volatile.shared.u32 	%r26, [_ZZ13boxsum_stage5iPiS_E3shm+2048];
	@%p13 bra 	$L__BB4_21;
	add.s32 	%r96, %r24, %r25;
	add.s32 	%r97, %r103, %r26;
	sub.s32 	%r98, %r96, %r97;
	st.global.u32 	[%rd4+28672], %r98;
$L__BB4_21:
	add.s32 	%r101, %r101, 14336;
	setp.lt.s32 	%p14, %r101, %r6;
	@%p14 bra 	$L__BB4_9;
$L__BB4_22:
	ret;

}
.entry _Z13boxsum_stage6iPiS_S_(
	.param .u32 _Z13boxsum_stage6iPiS_S__param_0,
	.param .u64 .ptr .align 1 _Z13boxsum_stage6iPiS_S__param_1,
	.param .u64 .ptr .align 1 _Z13boxsum_stage6iPiS_S__param_2,
	.param .u64 .ptr .align 1 _Z13boxsum_stage6iPiS_S__param_3
)
{
	.reg .pred 	%p<12>;
	.reg .b32 	%r<66>;
	.reg .b64 	%rd<38>;

	ld.param.u32 	%r33, [_Z13boxsum_stage6iPiS_S__param_0];
	ld.param.u64 	%rd16, [_Z13boxsum_stage6iPiS_S__param_1];
	ld.param.u64 	%rd17, [_Z13boxsum_stage6iPiS_S__param_2];
	ld.param.u64 	%rd18, [_Z13boxsum_stage6iPiS_S__param_3];
	cvta.to.global.u64 	%rd1, %rd18;
	cvta.to.global.u64 	%rd2, %rd16;
	cvta.to.global.u64 	%rd3, %rd17;
	mov.u32 	%r1, %tid.x;
	mov.u32 	%r2, %ctaid.x;
	shl.b32 	%r3, %r2, 7;
	add.s32 	%r61, %r3, %r1;
	setp.ge.s32 	%p1, %r61, %r33;
	@%p1 bra 	$L__BB5_17;
	add.s32 	%r34, %r61, 7168;
	max.s32 	%r35, %r33, %r34;
	sub.s32 	%r36, %r35, %r1;
	add.s32 	%r37, %r36, -7168;
	setp.ne.s32 	%p2, %r37, %r3;
	selp.u32 	%r38, 1, 0, %p2;
	add.s32 	%r39, %r3, %r38;
	sub.s32 	%r40, %r37, %r39;
	shr.u32 	%r41, %r40, 10;
	mul.hi.u32 	%r42, %r41, 613566757;
	add.s32 	%r5, %r42, %r38;
	and.b32  	%r43, %r5, 3;
	setp.eq.s32 	%p3, %r43, 3;
	@%p3 bra 	$L__BB5_6;
	add.s32 	%r44, %r5, 1;
	and.b32  	%r45, %r44, 3;
	mul.wide.u32 	%rd19, %r2, 512;
	mul.wide.u32 	%rd20, %r1, 4;
	add.s64 	%rd21, %rd19, %rd20;
	add.s64 	%rd35, %rd2, %rd21;
	add.s64 	%rd34, %rd3, %rd21;
	neg.s32 	%r58, %r45;
	mul.lo.s32 	%r46, %r45, 7168;
	or.b32  	%r47, %r1, %r46;
	add.s32 	%r61, %r47, %r3;
$L__BB5_3:
	.pragma "nounroll";
	ld.global.u32 	%r9, [%rd34];
	ld.global.u32 	%r10, [%rd35];
	setp.lt.s32 	%p4, %r10, 1;
	mov.b32 	%r59, 0;
	@%p4 bra 	$L__BB5_5;
	mul.wide.u32 	%rd22, %r10, 4;
	add.s64 	%rd23, %rd1, %rd22;
	ld.global.u32 	%r59, [%rd23];
$L__BB5_5:
	add.s32 	%r49, %r59, %r9;
	st.global.u32 	[%rd34], %r49;
	add.s64 	%rd35, %rd35, 28672;
	add.s64 	%rd34, %rd34, 28672;
	add.s32 	%r58, %r58, 1;
	setp.ne.s32 	%p5, %r58, 0;
	@%p5 bra 	$L__BB5_3;
$L__BB5_6:
	setp.lt.u32 	%p6, %r5, 3;
	@%p6 bra 	$L__BB5_17;
	mul.wide.u32 	%rd24, %r61, 4;
	add.s64 	%rd25, %rd24, 57344;
	add.s64 	%rd37, %rd3, %rd25;
	add.s64 	%rd36, %rd2, %rd25;
$L__BB5_8:
	ld.global.u32 	%r16, [%rd37+-57344];
	ld.global.u32 	%r17, [%rd36+-57344];
	setp.lt.s32 	%p7, %r17, 1;
	mov.b32 	%r62, 0;
	@%p7 bra 	$L__BB5_10;
	mul.wide.u32 	%rd26, %r17, 4;
	add.s64 	%rd27, %rd1, %rd26;
	ld.global.u32 	%r62, [%rd27];
$L__BB5_10:
	add.s32 	%r52, %r62, %r16;
	st.global.u32 	[%rd37+-57344], %r52;
	ld.global.u32 	%r20, [%rd37+-28672];
	ld.global.u32 	%r21, [%rd36+-28672];
	setp.lt.s32 	%p8, %r21, 1;
	mov.b32 	%r63, 0;
	@%p8 bra 	$L__BB5_12;
	mul.wide.u32 	%rd28, %r21, 4;
	add.s64 	%rd29, %rd1, %rd28;
	ld.global.u32 	%r63, [%rd29];
$L__BB5_12:
	add.s32 	%r54, %r63, %r20;
	st.global.u32 	[%rd37+-28672], %r54;
	ld.global.u32 	%r24, [%rd37];
	ld.global.u32 	%r25, [%rd36];
	setp.lt.s32 	%p9, %r25, 1;
	mov.b32 	%r64, 0;
	@%p9 bra 	$L__BB5_14;
	mul.wide.u32 	%rd30, %r25, 4;
	add.s64 	%rd31, %rd1, %rd30;
	ld.global.u32 	%r64, [%rd31];
$L__BB5_14:
	add.s32 	%r56, %r64, %r24;
	st.global.u32 	[%rd37], %r56;
	ld.global.u32 	%r28, [%rd37+28672];
	ld.global.u32 	%r29, [%rd36+28672];
	setp.lt.s32 	%p10, %r29, 1;
	mov.b32 	%r65, 0;
	@%p10 bra 	$L__BB5_16;
	mul.wide.u32 	%rd32, %r29, 4;
	add.s64 	%rd33, %rd1, %rd32;
	ld.global.u32 	%r65, [%rd33];
$L__BB5_16:
	add.s32 	%r57, %r65, %r28;
	st.global.u32 	[%rd37+28672], %r57;
	add.s32 	%r61, %r61, 28672;
	add.s64 	%rd37, %rd37, 114688;
	add.s64 	%rd36, %rd36, 114688;
	setp.lt.s32 	%p11, %r61, %r33;
	@%p11 bra 	$L__BB5_8;
$L__BB5_17:
	ret;

}
.entry _Z13boxsum_stage7iPiS_PA4_fS1_S_S1_S1_(
	.param .u32 _Z13boxsum_stage7iPiS_PA4_fS1_S_S1_S1__param_0,
	.param .u64 .ptr .align 1 _Z13boxsum_stage7iPiS_PA4_fS1_S_S1_S1__param_1,
	.param .u64 .ptr .align 1 _Z13boxsum_stage7iPiS_PA4_fS1_S_S1_S1__param_2,
	.param .u64 .ptr .align 1 _Z13boxsum_stage7iPiS_PA4_fS1_S_S1_S1__param_3,
	.param .u64 .ptr .align 1 _Z13boxsum_stage7iPiS_PA4_fS1_S_S1_S1__param_4,
	.param .u64 .ptr .align 1 _Z13boxsum_stage7iPiS_PA4_fS1_S_S1_S1__param_5,
	.param .u64 .ptr .align 1 _Z13boxsum_stage7iPiS_PA4_fS1_S_S1_S1__param_6,
	.param .u64 .ptr .align 1 _Z13boxsum_stage7iPiS_PA4_fS1_S_S1_S1__param_7
)
{
	.reg .pred 	%p<7>;
	.reg .b32 	%r<32>;
	.reg .b32 	%f<3>;
	.reg .b64 	%rd<43>;
	// demoted variable
	.shared .align 4 .b8 _ZZ13boxsum_stage7iPiS_PA4_fS1_S_S1_S1_E3shm[512];
	ld.param.u32 	%r15, [_Z13boxsum_stage7iPiS_PA4_fS1_S_S1_S1__param_0];
	ld.param.u64 	%rd15, [_Z13boxsum_stage7iPiS_PA4_fS1_S_S1_S1__param_2];
	ld.param.u64 	%rd16, [_Z13boxsum_stage7iPiS_PA4_fS1_S_S1_S1__param_3];
	ld.param.u64 	%rd17, [_Z13boxsum_stage7iPiS_PA4_fS1_S_S1_S1__param_4];
	ld.param.u64 	%rd18, [_Z13boxsum_stage7iPiS_PA4_fS1_S_S1_S1__param_5];
	ld.param.u64 	%rd19, [_Z13boxsum_stage7iPiS_PA4_fS1_S_S1_S1__param_6];
	ld.param.u64 	%rd20, [_Z13boxsum_stage7iPiS_PA4_fS1_S_S1_S1__param_7];
	mov.u32 	%r1, %tid.x;
	mov.u32 	%r16, %ctaid.x;
	shl.b32 	%r2, %r16, 7;
	add.s32 	%r3, %r15, %r1;
	setp.ge.s32 	%p1, %r2, %r15;
	@%p1 bra 	$L__BB6_10;
	ld.param.u64 	%rd40, [_Z13boxsum_stage7iPiS_PA4_fS1_S_S1_S1__param_1];
	cvta.to.global.u64 	%rd21, %rd19;
	cvta.to.global.u64 	%rd22, %rd20;
	mul.wide.u32 	%rd23, %r1, 4;
	and.b64  	%rd24, %rd23, 12;
	add.s64 	%rd1, %rd21, %rd24;
	add.s64 	%rd2, %rd22, %rd24;
	cvt.u64.u32 	%rd25, %r1;
	mul.lo.s64 	%rd26, %rd25, -12;
	cvta.to.global.u64 	%rd27, %rd17;
	add.s64 	%rd3, %rd27, %rd26;
	cvta.to.global.u64 	%rd28, %rd16;
	add.s64 	%rd4, %rd28, %rd26;
	add.s32 	%r28, %r2, %r1;
	cvta.to.global.u64 	%rd5, %rd40;
	cvta.to.global.u64 	%rd6, %rd15;
	cvta.to.global.u64 	%rd7, %rd18;
$L__BB6_2:
	setp.ge.s32 	%p2, %r28, %r15;
	mov.b32 	%r29, 0;
	@%p2 bra 	$L__BB6_4;
	mul.wide.u32 	%rd29, %r28, 4;
	add.s64 	%rd30, %rd5, %rd29;
	ld.global.u32 	%r29, [%rd30];
$L__BB6_4:
	setp.ge.s32 	%p3, %r28, %r15;
	bar.sync 	0;
	shl.b32 	%r18, %r1, 2;
	mov.u32 	%r19, _ZZ13boxsum_stage7iPiS_PA4_fS1_S_S1_S1_E3shm;
	add.s32 	%r20, %r19, %r18;
	st.volatile.shared.u32 	[%r20], %r29;
	bar.sync 	0;
	@%p3 bra 	$L__BB6_6;
	mul.wide.u32 	%rd31, %r28, 4;
	add.s64 	%rd32, %rd6, %rd31;
	ld.global.u32 	%r21, [%rd32];
	mul.wide.s32 	%rd33, %r29, 4;
	add.s64 	%rd34, %rd7, %rd33;
	st.global.u32 	[%rd34], %r21;
$L__BB6_6:
	sub.s32 	%r22, %r3, %r28;
	min.s32 	%r23, %r22, 128;
	shl.b32 	%r8, %r23, 2;
	setp.ge.s32 	%p4, %r1, %r8;
	@%p4 bra 	$L__BB6_9;
	and.b32  	%r24, %r1, 1020;
	add.s32 	%r30, %r19, %r24;
	mul.wide.u32 	%rd35, %r28, 16;
	add.s64 	%rd42, %rd3, %rd35;
	add.s64 	%rd41, %rd4, %rd35;
	mov.u32 	%r31, %r1;
$L__BB6_8:
	ld.global.f32 	%f1, [%rd41];
	ld.global.f32 	%f2, [%rd42];
	ld.volatile.shared.u32 	%r26, [%r30];
	mul.wide.s32 	%rd36, %r26, 16;
	add.s64 	%rd37, %rd1, %rd36;
	st.global.f32 	[%rd37], %f1;
	ld.volatile.shared.u32 	%r27, [%r30];
	mul.wide.s32 	%rd38, %r27, 16;
	add.s64 	%rd39, %rd2, %rd38;
	st.global.f32 	[%rd39], %f2;
	add.s32 	%r31, %r31, 128;
	add.s32 	%r30, %r30, 128;
	add.s64 	%rd42, %rd42, 512;
	add.s64 	%rd41, %rd41, 512;
	setp.lt.s32 	%p5, %r31, %r8;
	@%p5 bra 	$L__BB6_8;
$L__BB6_9:
	add.s32 	%r28, %r28, 7168;
	setp.lt.s32 	%p6, %r28, %r3;
	@%p6 bra 	$L__BB6_2;
$L__BB6_10:
	ret;

}


// ===== COMPILED SASS (sm_100) =====

	.target	sm_100

	.elftype	@"ET_EXEC"


//--------------------- .note.nv.tkinfo           --------------------------
	.section	.note.nv.tkinfo,"",@"SHT_NOTE"
	.sectionflags	@"SHF_NOTE_NV_TKINFO"
	.tkinfo
        /*0018*/ 	.word	0x00000002
        /*0030*/ 	.string	""
        /*0030*/ 	.string	"ptxas"
        /*0030*/ 	.string	"Cuda compilation tools, release 13.0, V13.0.88"
        /*0030*/ 	.string	"Build cuda_13.0.r13.0/compiler.36424714_0"
        /*0030*/ 	.string	"-arch sm_100 -m 64 "



//--------------------- .note.nv.cuinfo           --------------------------
	.section	.note.nv.cuinfo,"",@"SHT_NOTE"
	.sectionflags	@"SHF_NOTE_NV_CUINFO"
        /*0018*/ 	.short	0x0002
        /*001a*/ 	.short	0x0064
        /*001c*/ 	.short	0x0082
	.zero		2


//--------------------- .nv.info                  --------------------------
	.section	.nv.info,"",@"SHT_CUDA_INFO"
	.align	4


	//----- nvinfo : EIATTR_REGCOUNT
	.align		4
        /*0000*/ 	.byte	0x04, 0x2f
        /*0002*/ 	.short	(.L_1 - .L_0)
	.align		4
.L_0:
        /*0004*/ 	.word	index@(_Z13boxsum_stage1iPi)
        /*0008*/ 	.word	0x00000012


	//----- nvinfo : EIATTR_FRAME_SIZE
	.align		4
.L_1:
        /*000c*/ 	.byte	0x04, 0x11
        /*000e*/ 	.short	(.L_3 - .L_2)
	.align		4
.L_2:
        /*0010*/ 	.word	index@(_Z13boxsum_stage1iPi)
        /*0014*/ 	.word	0x00000000


	//----- nvinfo : EIATTR_REGCOUNT
	.align		4
.L_3:
        /*0018*/ 	.byte	0x04, 0x2f
        /*001a*/ 	.short	(.L_5 - .L_4)
	.align		4
.L_4:
        /*001c*/ 	.word	index@(_Z13boxsum_stage2iPiS_S_)
        /*0020*/ 	.word	0x0000001c


	//----- nvinfo : EIATTR_FRAME_SIZE
	.align		4
.L_5:
        /*0024*/ 	.byte	0x04, 0x11
        /*0026*/ 	.short	(.L_7 - .L_6)
	.align		4
.L_6:
        /*0028*/ 	.word	index@(_Z13boxsum_stage2iPiS_S_)
        /*002c*/ 	.word	0x00000000


	//----- nvinfo : EIATTR_REGCOUNT
	.align		4
.L_7:
        /*0030*/ 	.byte	0x04, 0x2f
        /*0032*/ 	.short	(.L_9 - .L_8)
	.align		4
.L_8:
        /*0034*/ 	.word	index@(_Z13boxsum_stage3iPiS_)
        /*0038*/ 	.word	0x00000018


	//----- nvinfo : EIATTR_FRAME_SIZE
	.align		4
.L_9:
        /*003c*/ 	.byte	0x04, 0x11
        /*003e*/ 	.short	(.L_11 - .L_10)
	.align		4
.L_10:
        /*0040*/ 	.word	index@(_Z13boxsum_stage3iPiS_)
        /*0044*/ 	.word	0x00000000


	//----- nvinfo : EIATTR_REGCOUNT
	.align		4
.L_11:
        /*0048*/ 	.byte	0x04, 0x2f
        /*004a*/ 	.short	(.L_13 - .L_12)
	.align		4
.L_12:
        /*004c*/ 	.word	index@(_Z13boxsum_stage4iPi)
        /*0050*/ 	.word	0x00000013


	//----- nvinfo : EIATTR_FRAME_SIZE
	.align		4
.L_13:
        /*0054*/ 	.byte	0x04, 0x11
        /*0056*/ 	.short	(.L_15 - .L_14)
	.align		4
.L_14:
        /*0058*/ 	.word	index@(_Z13boxsum_stage4iPi)
        /*005c*/ 	.word	0x00000000


	//----- nvinfo : EIATTR_REGCOUNT
	.align		4
.L_15:
        /*0060*/ 	.byte	0x04, 0x2f
        /*0062*/ 	.short	(.L_17 - .L_16)
	.align		4
.L_16:
        /*0064*/ 	.word	index@(_Z13boxsum_stage5iPiS_)
        /*0068*/ 	.word	0x00000014


	//----- nvinfo : EIATTR_FRAME_SIZE
	.align		4
.L_17:
        /*006c*/ 	.byte	0x04, 0x11
        /*006e*/ 	.short	(.L_19 - .L_18)
	.align		4
.L_18:
        /*0070*/ 	.word	index@(_Z13boxsum_stage5iPiS_)
        /*0074*/ 	.word	0x00000000


	//----- nvinfo : EIATTR_REGCOUNT
	.align		4
.L_19:
        /*0078*/ 	.byte	0x04, 0x2f
        /*007a*/ 	.short	(.L_21 - .L_20)
	.align		4
.L_20:
        /*007c*/ 	.word	index@(_Z13boxsum_stage6iPiS_S_)
        /*0080*/ 	.word	0x00000012


	//----- nvinfo : EIATTR_FRAME_SIZE
	.align		4
.L_21:
        /*0084*/ 	.byte	0x04, 0x11
        /*0086*/ 	.short	(.L_23 - .L_22)
	.align		4
.L_22:
        /*0088*/ 	.word	index@(_Z13boxsum_stage6iPiS_S_)
        /*008c*/ 	.word	0x00000000


	//----- nvinfo : EIATTR_REGCOUNT
	.align		4
.L_23:
        /*0090*/ 	.byte	0x04, 0x2f
        /*0092*/ 	.short	(.L_25 - .L_24)
	.align		4
.L_24:
        /*0094*/ 	.word	index@(_Z13boxsum_stage7iPiS_PA4_fS1_S_S1_S1_)
        /*0098*/ 	.word	0x00000020


	//----- nvinfo : EIATTR_FRAME_SIZE
	.align		4
.L_25:
        /*009c*/ 	.byte	0x04, 0x11
        /*009e*/ 	.short	(.L_27 - .L_26)
	.align		4
.L_26:
        /*00a0*/ 	.word	index@(_Z13boxsum_stage7iPiS_PA4_fS1_S_S1_S1_)
        /*00a4*/ 	.word	0x00000000


	//----- nvinfo : EIATTR_MIN_STACK_SIZE
	.align		4
.L_27:
        /*00a8*/ 	.byte	0x04, 0x12
        /*00aa*/ 	.short	(.L_29 - .L_28)
	.align		4
.L_28:
        /*00ac*/ 	.word	index@(_Z13boxsum_stage7iPiS_PA4_fS1_S_S1_S1_)
        /*00b0*/ 	.word	0x00000000


	//----- nvinfo : EIATTR_MIN_STACK_SIZE
	.align		4
.L_29:
        /*00b4*/ 	.byte	0x04, 0x12
        /*00b6*/ 	.short	(.L_31 - .L_30)
	.align		4
.L_30:
        /*00b8*/ 	.word	index@(_Z13boxsum_stage6iPiS_S_)
        /*00bc*/ 	.word	0x00000000


	//----- nvinfo : EIATTR_MIN_STACK_SIZE
	.align		4
.L_31:
        /*00c0*/ 	.byte	0x04, 0x12
        /*00c2*/ 	.short	(.L_33 - .L_32)
	.align		4
.L_32:
        /*00c4*/ 	.word	index@(_Z13boxsum_stage5iPiS_)
        /*00c8*/ 	.word	0x00000000


	//----- nvinfo : EIATTR_MIN_STACK_SIZE
	.align		4
.L_33:
        /*00cc*/ 	.byte	0x04, 0x12
        /*00ce*/ 	.short	(.L_35 - .L_34)
	.align		4
.L_34:
        /*00d0*/ 	.word	index@(_Z13boxsum_stage4iPi)
        /*00d4*/ 	.word	0x00000000


	//----- nvinfo : EIATTR_MIN_STACK_SIZE
	.align		4
.L_35:
        /*00d8*/ 	.byte	0x04, 0x12
        /*00da*/ 	.short	(.L_37 - .L_36)
	.align		4
.L_36:
        /*00dc*/ 	.word	index@(_Z13boxsum_stage3iPiS_)
        /*00e0*/ 	.word	0x00000000


	//----- nvinfo : EIATTR_MIN_STACK_SIZE
	.align		4
.L_37:
        /*00e4*/ 	.byte	0x04, 0x12
        /*00e6*/ 	.short	(.L_39 - .L_38)
	.align		4
.L_38:
        /*00e8*/ 	.word	index@(_Z13boxsum_stage2iPiS_S_)
        /*00ec*/ 	.word	0x00000000


	//----- nvinfo : EIATTR_MIN_STACK_SIZE
	.align		4
.L_39:
        /*00f0*/ 	.byte	0x04, 0x12
        /*00f2*/ 	.short	(.L_41 - .L_40)
	.align		4
.L_40:
        /*00f4*/ 	.word	index@(_Z13boxsum_stage1iPi)
        /*00f8*/ 	.word	0x00000000
.L_41:


//--------------------- .nv.compat                --------------------------
	.section	.nv.compat,"",@"SHT_CUDA_COMPAT_INFO"
	.align	4
        /*0000*/ 	.byte	0x02, 0x09, 0x00, 0x00, 0x02, 0x02, 0x01, 0x00, 0x02, 0x05, 0x05, 0x00, 0x03, 0x07, 0x01, 0x01
        /*0010*/ 	.byte	0x02, 0x03, 0x00, 0x00, 0x02, 0x06, 0x01, 0x00, 0x04, 0x0b, 0x08, 0x00, 0x09, 0x00, 0x00, 0x00
        /*0020*/ 	.byte	0x00, 0x00, 0x00, 0x00


//--------------------- .nv.info._Z13boxsum_stage7iPiS_PA4_fS1_S_S1_S1_ --------------------------
	.section	.nv.info._Z13boxsum_stage7iPiS_PA4_fS1_S_S1_S1_,"",@"SHT_CUDA_INFO"
	.sectionflags	@""
	.align	4


	//----- nvinfo : EIATTR_CUDA_API_VERSION
	.align		4
        /*0000*/ 	.byte	0x04, 0x37
        /*0002*/ 	.short	(.L_43 - .L_42)
.L_42:
        /*0004*/ 	.word	0x00000082


	//----- nvinfo : EIATTR_KPARAM_INFO
	.align		4
.L_43:
        /*0008*/ 	.byte	0x04, 0x17
        /*000a*/ 	.short	(.L_45 - .L_44)
.L_44:
        /*000c*/ 	.word	0x00000000
        /*0010*/ 	.short	0x0007
        /*0012*/ 	.short	0x0038
        /*0014*/ 	.byte	0x00, 0xf5, 0x21, 0x00


	//----- nvinfo : EIATTR_KPARAM_INFO
	.align		4
.L_45:
        /*0018*/ 	.byte	0x04, 0x17
        /*001a*/ 	.short	(.L_47 - .L_46)
.L_46:
        /*001c*/ 	.word	0x00000000
        /*0020*/ 	.short	0x0006
        /*0022*/ 	.short	0x0030
        /*0024*/ 	.byte	0x00, 0xf5, 0x21, 0x00


	//----- nvinfo : EIATTR_KPARAM_INFO
	.align		4
.L_47:
        /*0028*/ 	.byte	0x04, 0x17
        /*002a*/ 	.short	(.L_49 - .L_48)
.L_48:
        /*002c*/ 	.word	0x00000000
        /*0030*/ 	.short	0x0005
        /*0032*/ 	.short	0x0028
        /*0034*/ 	.byte	0x00, 0xf5, 0x21, 0x00


	//----- nvinfo : EIATTR_KPARAM_INFO
	.align		4
.L_49:
        /*0038*/ 	.byte	0x04, 0x17
        /*003a*/ 	.short	(.L_51 - .L_50)
.L_50:
        /*003c*/ 	.word	0x00000000
        /*0040*/ 	.short	0x0004
        /*0042*/ 	.short	0x0020
        /*0044*/ 	.byte	0x00, 0xf5, 0x21, 0x00


	//----- nvinfo : EIATTR_KPARAM_INFO
	.align		4
.L_51:
        /*0048*/ 	.byte	0x04, 0x17
        /*004a*/ 	.short	(.L_53 - .L_52)
.L_52:
        /*004c*/ 	.word	0x00000000
        /*0050*/ 	.short	0x0003
        /*0052*/ 	.short	0x0018
        /*0054*/ 	.byte	0x00, 0xf5, 0x21, 0x00


	//----- nvinfo : EIATTR_KPARAM_INFO
	.align		4
.L_53:
        /*0058*/ 	.byte	0x04, 0x17
        /*005a*/ 	.short	(.L_55 - .L_54)
.L_54:
        /*005c*/ 	.word	0x00000000
        /*0060*/ 	.short	0x0002
        /*0062*/ 	.short	0x0010
        /*0064*/ 	.byte	0x00, 0xf5, 0x21, 0x00


	//----- nvinfo : EIATTR_KPARAM_INFO
	.align		4
.L_55:
        /*0068*/ 	.byte	0x04, 0x17
        /*006a*/ 	.short	(.L_57 - .L_56)
.L_56:
        /*006c*/ 	.word	0x00000000
        /*0070*/ 	.short	0x0001
        /*0072*/ 	.short	0x0008
        /*0074*/ 	.byte	0x00, 0xf5, 0x21, 0x00


	//----- nvinfo : EIATTR_KPARAM_INFO
	.align		4
.L_57:
        /*0078*/ 	.byte	0x04, 0x17
        /*007a*/ 	.short	(.L_59 - .L_58)
.L_58:
        /*007c*/ 	.word	0x00000000
        /*0080*/ 	.short	0x0000
        /*0082*/ 	.short	0x0000
        /*0084*/ 	.byte	0x00, 0xf0, 0x11, 0x00


	//----- nvinfo : EIATTR_SPARSE_MMA_MASK
	.align		4
.L_59:
        /*0088*/ 	.byte	0x03, 0x50
        /*008a*/ 	.short	0x0000


	//----- nvinfo : EIATTR_MAXREG_COUNT
	.align		4
        /*008c*/ 	.byte	0x03, 0x1b
        /*008e*/ 	.short	0x00ff


	//----- nvinfo : EIATTR_NUM_BARRIERS
	.align		4
        /*0090*/ 	.byte	0x02, 0x4c
        /*0092*/ 	.byte	0x01
	.zero		1


	//----- nvinfo : EIATTR_MERCURY_ISA_VERSION
	.align		4
        /*0094*/ 	.byte	0x03, 0x5f
        /*0096*/ 	.short	0x0101


	//----- nvinfo : EIATTR_VRC_CTA_INIT_COUNT
	.align		4
        /*0098*/ 	.byte	0x02, 0x4a
	.zero		1
	.zero		1


	//----- nvinfo : EIATTR_EXIT_INSTR_OFFSETS
	.align		4
        /*009c*/ 	.byte	0x04, 0x1c
        /*009e*/ 	.short	(.L_61 - .L_60)


	//   ....[0]....
.L_60:
        /*00a0*/ 	.word	0x00000050


	//   ....[1]....
        /*00a4*/ 	.word	0x00000980


	//----- nvinfo : EIATTR_CRS_STACK_SIZE
	.align		4
.L_61:
        /*00a8*/ 	.byte	0x04, 0x1e
        /*00aa*/ 	.short	(.L_63 - .L_62)
.L_62:
        /*00ac*/ 	.word	0x00000000


	//----- nvinfo : EIATTR_CBANK_PARAM_SIZE
	.align		4
.L_63:
        /*00b0*/ 	.byte	0x03, 0x19
        /*00b2*/ 	.short	0x0040


	//----- nvinfo : EIATTR_PARAM_CBANK
	.align		4
        /*00b4*/ 	.byte	0x04, 0x0a
        /*00b6*/ 	.short	(.L_65 - .L_64)
	.align		4
.L_64:
        /*00b8*/ 	.word	index@(.nv.constant0._Z13boxsum_stage7iPiS_PA4_fS1_S_S1_S1_)
        /*00bc*/ 	.short	0x0380
        /*00be*/ 	.short	0x0040


	//----- nvinfo : EIATTR_SW_WAR
	.align		4
.L_65:
        /*00c0*/ 	.byte	0x04, 0x36
        /*00c2*/ 	.short	(.L_67 - .L_66)
.L_66:
        /*00c4*/ 	.word	0x00000008
.L_67:


//--------------------- .nv.info._Z13boxsum_stage6iPiS_S_ --------------------------
	.section	.nv.info._Z13boxsum_stage6iPiS_S_,"",@"SHT_CUDA_INFO"
	.sectionflags	@""
	.align	4


	//----- nvinfo : EIATTR_CUDA_API_VERSION
	.align		4
        /*0000*/ 	.byte	0x04, 0x37
        /*0002*/ 	.short	(.L_69 - .L_68)
.L_68:
        /*0004*/ 	.word	0x00000082


	//----- nvinfo : EIATTR_KPARAM_INFO
	.align		4
.L_69:
        /*0008*/ 	.byte	0x04, 0x17
        /*000a*/ 	.short	(.L_71 - .L_70)
.L_70:
        /*000c*/ 	.word	0x00000000
        /*0010*/ 	.short	0x0003
        /*0012*/ 	.short	0x0018
        /*0014*/ 	.byte	0x00, 0xf5, 0x21, 0x00


	//----- nvinfo : EIATTR_KPARAM_INFO
	.align		4
.L_71:
        /*0018*/ 	.byte	0x04, 0x17
        /*001a*/ 	.short	(.L_73 - .L_72)
.L_72:
        /*001c*/ 	.word	0x00000000
        /*0020*/ 	.short	0x0002
        /*0022*/ 	.short	0x0010
        /*0024*/ 	.byte	0x00, 0xf5, 0x21, 0x00


	//----- nvinfo : EIATTR_KPARAM_INFO
	.align		4
.L_73:
        /*0028*/ 	.byte	0x04, 0x17
        /*002a*/ 	.short	(.L_75 - .L_74)
.L_74:
        /*002c*/ 	.word	0x00000000
        /*0030*/ 	.short	0x0001
        /*0032*/ 	.short	0x0008
        /*0034*/ 	.byte	0x00, 0xf5, 0x21, 0x00


	//----- nvinfo : EIATTR_KPARAM_INFO
	.align		4
.L_75:
        /*0038*/ 	.byte	0x04, 0x17
        /*003a*/ 	.short	(.L_77 - .L_76)
.L_76:
        /*003c*/ 	.word	0x00000000
        /*0040*/ 	.short	0x0000
        /*0042*/ 	.short	0x0000
        /*0044*/ 	.byte	0x00, 0xf0, 0x11, 0x00


	//----- nvinfo : EIATTR_SPARSE_MMA_MASK
	.align		4
.L_77:
        /*0048*/ 	.byte	0x03, 0x50
        /*004a*/ 	.short	0x0000


	//----- nvinfo : EIATTR_MAXREG_COUNT
	.align		4
        /*004c*/ 	.byte	0x03, 0x1b
        /*004e*/ 	.short	0x00ff


	//----- nvinfo : EIATTR_MERCURY_ISA_VERSION
	.align		4
        /*0050*/ 	.byte	0x03, 0x5f
        /*0052*/ 	.short	0x0101


	//----- nvinfo : EIATTR_VRC_CTA_INIT_COUNT
	.align		4
        /*0054*/ 	.byte	0x02, 0x4a
	.zero		1
	.zero		1


	//----- nvinfo : EIATTR_EXIT_INSTR_OFFSETS
	.align		4
        /*0058*/ 	.byte	0x04, 0x1c
        /*005a*/ 	.short	(.L_79 - .L_78)


	//   ....[0]....
.L_78:
        /*005c*/ 	.word	0x00000070


	//   ....[1]....
        /*0060*/ 	.word	0x00000390


	//   ....[2]....
        /*0064*/ 	.word	0x00000710


	//----- nvinfo : EIATTR_CRS_STACK_SIZE
	.align		4
.L_79:
        /*0068*/ 	.byte	0x04, 0x1e
        /*006a*/ 	.short	(.L_81 - .L_80)
.L_80:
        /*006c*/ 	.word	0x00000000


	//----- nvinfo : EIATTR_CBANK_PARAM_SIZE
	.align		4
.L_81:
        /*0070*/ 	.byte	0x03, 0x19
        /*0072*/ 	.short	0x0020


	//----- nvinfo : EIATTR_PARAM_CBANK
	.align		4
        /*0074*/ 	.byte	0x04, 0x0a
        /*0076*/ 	.short	(.L_83 - .L_82)
	.align		4
.L_82:
        /*0078*/ 	.word	index@(.nv.constant0._Z13boxsum_stage6iPiS_S_)
        /*007c*/ 	.short	0x0380
        /*007e*/ 	.short	0x0020


	//----- nvinfo : EIATTR_SW_WAR
	.align		4
.L_83:
        /*0080*/ 	.byte	0x04, 0x36
        /*0082*/ 	.short	(.L_85 - .L_84)
.L_84:
        /*0084*/ 	.word	0x00000008
.L_85:


//--------------------- .nv.info._Z13boxsum_stage5iPiS_ --------------------------
	.section	.nv.info._Z13boxsum_stage5iPiS_,"",@"SHT_CUDA_INFO"
	.sectionflags	@""
	.align	4


	//----- nvinfo : EIATTR_CUDA_API_VERSION
	.align		4
        /*0000*/ 	.byte	0x04, 0x37
        /*0002*/ 	.short	(.L_87 - .L_86)
.L_86:
        /*0004*/ 	.word	0x00000082


	//----- nvinfo : EIATTR_KPARAM_INFO
	.align		4
.L_87:
        /*0008*/ 	.byte	0x04, 0x17
        /*000a*/ 	.short	(.L_89 - .L_88)
.L_88:
        /*000c*/ 	.word	0x00000000
        /*0010*/ 	.short	0x0002
        /*0012*/ 	.short	0x0010
        /*0014*/ 	.byte	0x00, 0xf5, 0x21, 0x00


	//----- nvinfo : EIATTR_KPARAM_INFO
	.align		4
.L_89:
        /*0018*/ 	.byte	0x04, 0x17
        /*001a*/ 	.short	(.L_91 - .L_90)
.L_90:
        /*001c*/ 	.word	0x00000000
        /*0020*/ 	.short	0x0001
        /*0022*/ 	.short	0x0008
        /*0024*/ 	.byte	0x00, 0xf5, 0x21, 0x00


	//----- nvinfo : EIATTR_KPARAM_INFO
	.align		4
.L_91:
        /*0028*/ 	.byte	0x04, 0x17
        /*002a*/ 	.short	(.L_93 - .L_92)
.L_92:
        /*002c*/ 	.word	0x00000000
        /*0030*/ 	.short	0x0000
        /*0032*/ 	.short	0x0000
        /*0034*/ 	.byte	0x00, 0xf0, 0x11, 0x00


	//----- nvinfo : EIATTR_SPARSE_MMA_MASK
	.align		4
.L_93:
        /*0038*/ 	.byte	0x03, 0x50
        /*003a*/ 	.short	0x0000


	//----- nvinfo : EIATTR_MAXREG_COUNT
	.align		4
        /*003c*/ 	.byte	0x03, 0x1b
        /*003e*/ 	.short	0x00ff


	//----- nvinfo : EIATTR_NUM_BARRIERS
	.align		4
        /*0040*/ 	.byte	0x02, 0x4c
        /*0042*/ 	.byte	0x01
	.zero		1


	//----- nvinfo : EIATTR_MERCURY_ISA_VERSION
	.align		4
        /*0044*/ 	.byte	0x03, 0x5f
        /*0046*/ 	.short	0x0101


	//----- nvinfo : EIATTR_VRC_CTA_INIT_COUNT
	.align		4
        /*0048*/ 	.byte	0x02, 0x4a
	.zero		1
	.zero		1


	//----- nvinfo : EIATTR_EXIT_INSTR_OFFSETS
	.align		4
        /*004c*/ 	.byte	0x04, 0x1c
        /*004e*/ 	.short	(.L_95 - .L_94)


	//   ....[0]....
.L_94:
        /*0050*/ 	.word	0x000000c0


	//   ....[1]....
        /*0054*/ 	.word	0x00000510


	//   ....[2]....
        /*0058*/ 	.word	0x00000b60


	//----- nvinfo : EIATTR_CRS_STACK_SIZE
	.align		4
.L_95:
        /*005c*/ 	.byte	0x04, 0x1e
        /*005e*/ 	.short	(.L_97 - .L_96)
.L_96:
        /*0060*/ 	.word	0x00000000


	//----- nvinfo : EIATTR_CBANK_PARAM_SIZE
	.align		4
.L_97:
        /*0064*/ 	.byte	0x03, 0x19
        /*0066*/ 	.short	0x0018


	//----- nvinfo : EIATTR_PARAM_CBANK
	.align		4
        /*0068*/ 	.byte	0x04, 0x0a
        /*006a*/ 	.short	(.L_99 - .L_98)
	.align		4
.L_98:
        /*006c*/ 	.word	index@(.nv.constant0._Z13boxsum_stage5iPiS_)
        /*0070*/ 	.short	0x0380
        /*0072*/ 	.short	0x0018


	//----- nvinfo : EIATTR_SW_WAR
	.align		4
.L_99:
        /*0074*/ 	.byte	0x04, 0x36
        /*0076*/ 	.short	(.L_101 - .L_100)
.L_100:
        /*0078*/ 	.word	0x00000008
.L_101:


//--------------------- .nv.info._Z13boxsum_stage4iPi --------------------------
	.section	.nv.info._Z13boxsum_stage4iPi,"",@"SHT_CUDA_INFO"
	.sectionflags	@""
	.align	4


	//----- nvinfo : EIATTR_CUDA_API_VERSION
	.align		4
        /*0000*/ 	.byte	0x04, 0x37
        /*0002*/ 	.short	(.L_103 - .L_102)
.L_102:
        /*0004*/ 	.word	0x00000082


	//----- nvinfo : EIATTR_KPARAM_INFO
	.align		4
.L_103:
        /*0008*/ 	.byte	0x04, 0x17
        /*000a*/ 	.short	(.L_105 - .L_104)
.L_104:
        /*000c*/ 	.word	0x00000000
        /*0010*/ 	.short	0x0001
        /*0012*/ 	.short	0x0008
        /*0014*/ 	.byte	0x00, 0xf5, 0x21, 0x00


	//----- nvinfo : EIATTR_KPARAM_INFO
	.align		4
.L_105:
        /*0018*/ 	.byte	0x04, 0x17
        /*001a*/ 	.short	(.L_107 - .L_106)
.L_106:
        /*001c*/ 	.word	0x00000000
        /*0020*/ 	.short	0x0000
        /*0022*/ 	.short	0x0000
        /*0024*/ 	.byte	0x00, 0xf0, 0x11, 0x00


	//----- nvinfo : EIATTR_SPARSE_MMA_MASK
	.align		4
.L_107:
        /*0028*/ 	.byte	0x03, 0x50
        /*002a*/ 	.short	0x0000


	//----- nvinfo : EIATTR_MAXREG_COUNT
	.align		4
        /*002c*/ 	.byte	0x03, 0x1b
        /*002e*/ 	.short	0x00ff


	//----- nvinfo : EIATTR_NUM_BARRIERS
	.align		4
        /*0030*/ 	.byte	0x02, 0x4c
        /*0032*/ 	.byte	0x01
	.zero		1


	//----- nvinfo : EIATTR_MERCURY_ISA_VERSION
	.align		4
        /*0034*/ 	.byte	0x03, 0x5f
        /*0036*/ 	.short	0x0101


	//----- nvinfo : EIATTR_VRC_CTA_INIT_COUNT
	.align		4
        /*0038*/ 	.byte	0x02, 0x4a
	.zero		1
	.zero		1


	//----- nvinfo : EIATTR_EXIT_INSTR_OFFSETS
	.align		4
        /*003c*/ 	.byte	0x04, 0x1c
        /*003e*/ 	.short	(.L_109 - .L_108)


	//   ....[0]....
.L_108:
        /*0040*/ 	.word	0x00000030


	//   ....[1]....
        /*0044*/ 	.word	0x00000070


	//   ....[2]....
        /*0048*/ 	.word	0x00000980


	//   ....[3]....
        /*004c*/ 	.word	0x00000d30


	//----- nvinfo : EIATTR_CRS_STACK_SIZE
	.align		4
.L_109:
        /*0050*/ 	.byte	0x04, 0x1e
        /*0052*/ 	.short	(.L_111 - .L_110)
.L_110:
        /*0054*/ 	.word	0x00000000


	//----- nvinfo : EIATTR_CBANK_PARAM_SIZE
	.align		4
.L_111:
        /*0058*/ 	.byte	0x03, 0x19
        /*005a*/ 	.short	0x0010


	//----- nvinfo : EIATTR_PARAM_CBANK
	.align		4
        /*005c*/ 	.byte	0x04, 0x0a
        /*005e*/ 	.short	(.L_113 - .L_112)
	.align		4
.L_112:
        /*0060*/ 	.word	index@(.nv.constant0._Z13boxsum_stage4iPi)
        /*0064*/ 	.short	0x0380
        /*0066*/ 	.short	0x0010


	//----- nvinfo : EIATTR_SW_WAR
	.align		4
.L_113:
        /*0068*/ 	.byte	0x04, 0x36
        /*006a*/ 	.short	(.L_115 - .L_114)
.L_114:
        /*006c*/ 	.word	0x00000008
.L_115:


//--------------------- .nv.info._Z13boxsum_stage3iPiS_ --------------------------
	.section	.nv.info._Z13boxsum_stage3iPiS_,"",@"SHT_CUDA_INFO"
	.sectionflags	@""
	.align	4


	//----- nvinfo : EIATTR_CUDA_API_VERSION
	.align		4
        /*0000*/ 	.byte	0x04, 0x37
        /*0002*/ 	.short	(.L_117 - .L_116)
.L_116:
        /*0004*/ 	.word	0x00000082


	//----- nvinfo : EIATTR_KPARAM_INFO
	.align		4
.L_117:
        /*0008*/ 	.byte	0x04, 0x17
        /*000a*/ 	.short	(.L_119 - .L_118)
.L_118:
        /*000c*/ 	.word	0x00000000
        /*0010*/ 	.short	0x0002
        /*0012*/ 	.short	0x0010
        /*0014*/ 	.byte	0x00, 0xf5, 0x21, 0x00


	//----- nvinfo : EIATTR_KPARAM_INFO
	.align		4
.L_119:
        /*0018*/ 	.byte	0x04, 0x17
        /*001a*/ 	.short	(.L_121 - .L_120)
.L_120:
        /*001c*/ 	.word	0x00000000
        /*0020*/ 	.short	0x0001
        /*0022*/ 	.short	0x0008
        /*0024*/ 	.byte	0x00, 0xf5, 0x21, 0x00


	//----- nvinfo : EIATTR_KPARAM_INFO
	.align		4
.L_121:
        /*0028*/ 	.byte	0x04, 0x17
        /*002a*/ 	.short	(.L_123 - .L_122)
.L_122:
        /*002c*/ 	.word	0x00000000
        /*0030*/ 	.short	0x0000
        /*0032*/ 	.short	0x0000
        /*0034*/ 	.byte	0x00, 0xf0, 0x11, 0x00


	//----- nvinfo : EIATTR_SPARSE_MMA_MASK
	.align		4
.L_123:
        /*0038*/ 	.byte	0x03, 0x50
        /*003a*/ 	.short	0x0000


	//----- nvinfo : EIATTR_MAXREG_COUNT
	.align		4
        /*003c*/ 	.byte	0x03, 0x1b
        /*003e*/ 	.short	0x00ff


	//----- nvinfo : EIATTR_NUM_BARRIERS
	.align		4
        /*0040*/ 	.byte	0x02, 0x4c
        /*0042*/ 	.byte	0x01
	.zero		1


	//----- nvinfo : EIATTR_MERCURY_ISA_VERSION
	.align		4
        /*0044*/ 	.byte	0x03, 0x5f
        /*0046*/ 	.short	0x0101


	//----- nvinfo : EIATTR_VRC_CTA_INIT_COUNT
	.align		4
        /*0048*/ 	.byte	0x02, 0x4a
	.zero		1
	.zero		1


	//----- nvinfo : EIATTR_EXIT_INSTR_OFFSETS
	.align		4
        /*004c*/ 	.byte	0x04, 0x1c
        /*004e*/ 	.short	(.L_125 - .L_124)


	//   ....[0]....
.L_124:
        /*0050*/ 	.word	0x00000060


	//   ....[1]....
        /*0054*/ 	.word	0x000006c0


	//   ....[2]....
        /*0058*/ 	.word	0x00001420


	//----- nvinfo : EIATTR_CRS_STACK_SIZE
	.align		4
.L_125:
        /*005c*/ 	.byte	0x04, 0x1e
        /*005e*/ 	.short	(.L_127 - .L_126)
.L_126:
        /*0060*/ 	.word	0x00000000


	//----- nvinfo : EIATTR_CBANK_PARAM_SIZE
	.align		4
.L_127:
        /*0064*/ 	.byte	0x03, 0x19
        /*0066*/ 	.short	0x0018


	//----- nvinfo : EIATTR_PARAM_CBANK
	.align		4
        /*0068*/ 	.byte	0x04, 0x0a
        /*006a*/ 	.short	(.L_129 - .L_128)
	.align		4
.L_128:
        /*006c*/ 	.word	index@(.nv.constant0._Z13boxsum_stage3iPiS_)
        /*0070*/ 	.short	0x0380
        /*0072*/ 	.short	0x0018


	//----- nvinfo : EIATTR_SW_WAR
	.align		4
.L_129:
        /*0074*/ 	.byte	0x04, 0x36
        /*0076*/ 	.short	(.L_131 - .L_130)
.L_130:
        /*0078*/ 	.word	0x00000008
.L_131:


//--------------------- .nv.info._Z13boxsum_stage2iPiS_S_ --------------------------
	.section	.nv.info._Z13boxsum_stage2iPiS_S_,"",@"SHT_CUDA_INFO"
	.sectionflags	@""
	.align	4


	//----- nvinfo : EIATTR_CUDA_API_VERSION
	.align		4
        /*0000*/ 	.byte	0x04, 0x37
        /*0002*/ 	.short	(.L_133 - .L_132)
.L_132:
        /*0004*/ 	.word	0x00000082


	//----- nvinfo : EIATTR_KPARAM_INFO
	.align		4
.L_133:
        /*0008*/ 	.byte	0x04, 0x17
        /*000a*/ 	.short	(.L_135 - .L_134)
.L_134:
        /*000c*/ 	.word	0x00000000
        /*0010*/ 	.short	0x0003
        /*0012*/ 	.short	0x0018
        /*0014*/ 	.byte	0x00, 0xf5, 0x21, 0x00


	//----- nvinfo : EIATTR_KPARAM_INFO
	.align		4
.L_135:
        /*0018*/ 	.byte	0x04, 0x17
        /*001a*/ 	.short	(.L_137 - .L_136)
.L_136:
        /*001c*/ 	.word	0x00000000
        /*0020*/ 	.short	0x0002
        /*0022*/ 	.short	0x0010
        /*0024*/ 	.byte	0x00, 0xf5, 0x21, 0x00


	//----- nvinfo : EIATTR_KPARAM_INFO
	.align		4
.L_137:
        /*0028*/ 	.byte	0x04, 0x17
        /*002a*/ 	.short	(.L_139 - .L_138)
.L_138:
        /*002c*/ 	.word	0x00000000
        /*0030*/ 	.short	0x0001
        /*0032*/ 	.short	0x0008
        /*0034*/ 	.byte	0x00, 0xf5, 0x21, 0x00


	//----- nvinfo : EIATTR_KPARAM_INFO
	.align		4
.L_139:
        /*0038*/ 	.byte	0x04, 0x17
        /*003a*/ 	.short	(.L_141 - .L_140)
.L_140:
        /*003c*/ 	.word	0x00000000
        /*0040*/ 	.short	0x0000
        /*0042*/ 	.short	0x0000
        /*0044*/ 	.byte	0x00, 0xf0, 0x11, 0x00


	//----- nvinfo : EIATTR_SPARSE_MMA_MASK
	.align		4
.L_141:
        /*0048*/ 	.byte	0x03, 0x50
        /*004a*/ 	.short	0x0000


	//----- nvinfo : EIATTR_MAXREG_COUNT
	.align		4
        /*004c*/ 	.byte	0x03, 0x1b
        /*004e*/ 	.short	0x00ff


	//----- nvinfo : EIATTR_NUM_BARRIERS
	.align		4
        /*0050*/ 	.byte	0x02, 0x4c
        /*0052*/ 	.byte	0x01
	.zero		1


	//----- nvinfo : EIATTR_MERCURY_ISA_VERSION
	.align		4
        /*0054*/ 	.byte	0x03, 0x5f
        /*0056*/ 	.short	0x0101


	//----- nvinfo : EIATTR_VRC_CTA_INIT_COUNT
	.align		4
        /*0058*/ 	.byte	0x02, 0x4a
	.zero		1
	.zero		1


	//----- nvinfo : EIATTR_EXIT_INSTR_OFFSETS
	.align		4
        /*005c*/ 	.byte	0x04, 0x1c
        /*005e*/ 	.short	(.L_143 - .L_142)


	//   ....[0]....
.L_142:
        /*0060*/ 	.word	0x00000060


	//   ....[1]....
        /*0064*/ 	.word	0x000006a0


	//   ....[2]....
        /*0068*/ 	.word	0x00000e50


	//----- nvinfo : EIATTR_CRS_STACK_SIZE
	.align		4
.L_143:
        /*006c*/ 	.byte	0x04, 0x1e
        /*006e*/ 	.short	(.L_145 - .L_144)
.L_144:
        /*0070*/ 	.word	0x00000000


	//----- nvinfo : EIATTR_CBANK_PARAM_SIZE
	.align		4
.L_145:
        /*0074*/ 	.byte	0x03, 0x19
        /*0076*/ 	.short	0x0020


	//----- nvinfo : EIATTR_PARAM_CBANK
	.align		4
        /*0078*/ 	.byte	0x04, 0x0a
        /*007a*/ 	.short	(.L_147 - .L_146)
	.align		4
.L_146:
        /*007c*/ 	.word	index@(.nv.constant0._Z13boxsum_stage2iPiS_S_)
        /*0080*/ 	.short	0x0380
        /*0082*/ 	.short	0x0020


	//----- nvinfo : EIATTR_SW_WAR
	.align		4
.L_147:
        /*0084*/ 	.byte	0x04, 0x36
        /*0086*/ 	.short	(.L_149 - .L_148)
.L_148:
        /*0088*/ 	.word	0x00000008
.L_149:


//--------------------- .nv.info._Z13boxsum_stage1iPi --------------------------
	.section	.nv.info._Z13boxsum_stage1iPi,"",@"SHT_CUDA_INFO"
	.sectionflags	@""
	.align	4


	//----- nvinfo : EIATTR_CUDA_API_VERSION
	.align		4
        /*0000*/ 	.byte	0x04, 0x37
        /*0002*/ 	.short	(.L_151 - .L_150)
.L_150:
        /*0004*/ 	.word	0x00000082


	//----- nvinfo : EIATTR_KPARAM_INFO
	.align		4
.L_151:
        /*0008*/ 	.byte	0x04, 0x17
        /*000a*/ 	.short	(.L_153 - .L_152)
.L_152:
        /*000c*/ 	.word	0x00000000
        /*0010*/ 	.short	0x0001
        /*0012*/ 	.short	0x0008
        /*0014*/ 	.byte	0x00, 0xf5, 0x21, 0x00


	//----- nvinfo : EIATTR_KPARAM_INFO
	.align		4
.L_153:
        /*0018*/ 	.byte	0x04, 0x17
        /*001a*/ 	.short	(.L_155 - .L_154)
.L_154:
        /*001c*/ 	.word	0x00000000
        /*0020*/ 	.short	0x0000
        /*0022*/ 	.short	0x0000
        /*0024*/ 	.byte	0x00, 0xf0, 0x11, 0x00


	//----- nvinfo : EIATTR_SPARSE_MMA_MASK
	.align		4
.L_155:
        /*0028*/ 	.byte	0x03, 0x50
        /*002a*/ 	.short	0x0000


	//----- nvinfo : EIATTR_MAXREG_COUNT
	.align		4
        /*002c*/ 	.byte	0x03, 0x1b
        /*002e*/ 	.short	0x00ff


	//----- nvinfo : EIATTR_MERCURY_ISA_VERSION
	.align		4
        /*0030*/ 	.byte	0x03, 0x5f
        /*0032*/ 	.short	0x0101


	//----- nvinfo : EIATTR_VRC_CTA_INIT_COUNT
	.align		4
        /*0034*/ 	.byte	0x02, 0x4a
	.zero		1
	.zero		1


	//----- nvinfo : EIATTR_EXIT_INSTR_OFFSETS
	.align		4
        /*0038*/ 	.byte	0x04, 0x1c
        /*003a*/ 	.short	(.L_157 - .L_156)


	//   ....[0]....
.L_156:
        /*003c*/ 	.word	0x00000070


	//   ....[1]....
        /*0040*/ 	.word	0x00000390


	//   ....[2]....
        /*0044*/ 	.word	0x00000480


	//----- nvinfo : EIATTR_CRS_STACK_SIZE
	.align		4
.L_157:
        /*0048*/ 	.byte	0x04, 0x1e
        /*004a*/ 	.short	(.L_159 - .L_158)
.L_158:
        /*004c*/ 	.word	0x00000000


	//----- nvinfo : EIATTR_CBANK_PARAM_SIZE
	.align		4
.L_159:
        /*0050*/ 	.byte	0x03, 0x19
        /*0052*/ 	.short	0x0010


	//----- nvinfo : EIATTR_PARAM_CBANK
	.align		4
        /*0054*/ 	.byte	0x04, 0x0a
        /*0056*/ 	.short	(.L_161 - .L_160)
	.align		4
.L_160:
        /*0058*/ 	.word	index@(.nv.constant0._Z13boxsum_stage1iPi)
        /*005c*/ 	.short	0x0380
        /*005e*/ 	.short	0x0010


	//----- nvinfo : EIATTR_SW_WAR
	.align		4
.L_161:
        /*0060*/ 	.byte	0x04, 0x36
        /*0062*/ 	.short	(.L_163 - .L_162)
.L_162:
        /*0064*/ 	.word	0x00000008
.L_163:


//--------------------- .nv.callgraph             --------------------------
	.section	.nv.callgraph,"",@"SHT_CUDA_CALLGRAPH"
	.align	4
	.sectionentsize	8
	.align		4
        /*0000*/ 	.word	0x00000000
	.align		4
        /*0004*/ 	.word	0xffffffff
	.align		4
        /*0008*/ 	.word	0x00000000
	.align		4
        /*000c*/ 	.word	0xfffffffe
	.align		4
        /*0010*/ 	.word	0x00000000
	.align		4
        /*0014*/ 	.word	0xfffffffd
	.align		4
        /*0018*/ 	.word	0x00000000
	.align		4
        /*001c*/ 	.word	0xfffffffc


//--------------------- .text._Z13boxsum_stage7iPiS_PA4_fS1_S_S1_S1_ --------------------------
	.section	.text._Z13boxsum_stage7iPiS_PA4_fS1_S_S1_S1_,"ax",@progbits
	.align	128
.text._Z13boxsum_stage7iPiS_PA4_fS1_S_S1_S1_:
        .type           _Z13boxsum_stage7iPiS_PA4_fS1_S_S1_S1_,@function
        .size           _Z13boxsum_stage7iPiS_PA4_fS1_S_S1_S1_,(.L_x_75 - _Z13boxsum_stage7iPiS_PA4_fS1_S_S1_S1_)
        .other          _Z13boxsum_stage7iPiS_PA4_fS1_S_S1_S1_,@"STO_CUDA_ENTRY STV_DEFAULT"
_Z13boxsum_stage7iPiS_PA4_fS1_S_S1_S1_:
[----:B------:R-:W-:Y:S08]  /*0000*/  LDC R1, c[0x0][0x37c] ;  /* 0x0000df00ff017b82 */ /* 0x000ff00000000800 */
[----:B------:R-:W0:Y:S08]  /*0010*/  S2UR UR4, SR_CTAID.X ;  /* 0x00000000000479c3 */ /* 0x000e300000002500 */
[----:B------:R-:W1:Y:S01]  /*0020*/  LDC R3, c[0x0][0x380] ;  /* 0x0000e000ff037b82 */ /* 0x000e620000000800 */
[----:B0-----:R-:W-:-:S06]  /*0030*/  USHF.L.U32 UR4, UR4, 0x7, URZ ;  /* 0x0000000704047899 */ /* 0x001fcc00080006ff */
[----:B-1----:R-:W-:-:S13]  /*0040*/  ISETP.LE.AND P0, PT, R3, UR4, PT ;  /* 0x0000000403007c0c */ /* 0x002fda000bf03270 */
[----:B------:R-:W-:Y:S05]  /*0050*/  @P0 EXIT ;  /* 0x000000000000094d */ /* 0x000fea0003800000 */
[----:B------:R-:W0:Y:S01]  /*0060*/  S2R R0, SR_TID.X ;  /* 0x0000000000007919 */ /* 0x000e220000002100 */
[----:B------:R-:W1:Y:S01]  /*0070*/  LDC.64 R14, c[0x0][0x3a0] ;  /* 0x0000e800ff0e7b82 */ /* 0x000e620000000a00 */
[----:B------:R-:W2:Y:S01]  /*0080*/  LDCU.128 UR8, c[0x0][0x3b0] ;  /* 0x00007600ff0877ac */ /* 0x000ea20008000c00 */
[----:B------:R-:W3:Y:S06]  /*0090*/  LDCU.64 UR6, c[0x0][0x358] ;  /* 0x00006b00ff0677ac */ /* 0x000eec0008000a00 */
[----:B------:R-:W4:Y:S01]  /*00a0*/  LDC.64 R16, c[0x0][0x398] ;  /* 0x0000e600ff107b82 */ /* 0x000f220000000a00 */
[C---:B0-----:R-:W-:Y:S01]  /*00b0*/  SHF.L.U32 R2, R0.reuse, 0x2, RZ ;  /* 0x0000000200027819 */ /* 0x041fe200000006ff */
[----:B-1----:R-:W-:-:S03]  /*00c0*/  IMAD.WIDE.U32 R14, R0, -0xc, R14 ;  /* 0xfffffff4000e7825 */ /* 0x002fc600078e000e */
[----:B------:R-:W-:Y:S01]  /*00d0*/  LOP3.LUT R2, R2, 0xc, RZ, 0xc0, !PT ;  /* 0x0000000c02027812 */ /* 0x000fe200078ec0ff */
[----:B----4-:R-:W-:Y:S01]  /*00e0*/  IMAD.WIDE.U32 R16, R0, -0xc, R16 ;  /* 0xfffffff400107825 */ /* 0x010fe200078e0010 */
[----:B------:R-:W-:Y:S02]  /*00f0*/  IADD3 R5, PT, PT, R15, -R0, RZ ;  /* 0x800000000f057210 */ /* 0x000fe40007ffe0ff */
[C---:B--2---:R-:W-:Y:S01]  /*0100*/  IADD3 R12, P1, PT, R2.reuse, UR10, RZ ;  /* 0x0000000a020c7c10 */ /* 0x044fe2000ff3e0ff */
[----:B------:R-:W-:Y:S01]  /*0110*/  IMAD.IADD R7, R17, 0x1, -R0 ;  /* 0x0000000111077824 */ /* 0x000fe200078e0a00 */
[----:B------:R-:W-:Y:S02]  /*0120*/  IADD3 R10, P0, PT, R2, UR8, RZ ;  /* 0x00000008020a7c10 */ /* 0x000fe4000ff1e0ff */
[C---:B------:R-:W-:Y:S01]  /*0130*/  IADD3 R2, PT, PT, R0.reuse, R3, RZ ;  /* 0x0000000300027210 */ /* 0x040fe20007ffe0ff */
[----:B------:R-:W-:Y:S01]  /*0140*/  IMAD.X R13, RZ, RZ, UR11, P1 ;  /* 0x0000000bff0d7e24 */ /* 0x000fe200088e06ff */
[----:B------:R-:W-:Y:S01]  /*0150*/  IADD3.X R11, PT, PT, RZ, UR9, RZ, P0, !PT ;  /* 0x00000009ff0b7c10 */ /* 0x000fe200087fe4ff */
[----:B---3--:R-:W-:-:S08]  /*0160*/  VIADD R3, R0, UR4 ;  /* 0x0000000400037c36 */ /* 0x008fd00008000000 */
.L_x_9:
[----:B0-----:R-:W0:Y:S01]  /*0170*/  LDCU UR4, c[0x0][0x380] ;  /* 0x00007000ff0477ac */ /* 0x001e220008000800 */
[----:B--2---:R-:W-:Y:S01]  /*0180*/  HFMA2 R23, -RZ, RZ, 0, 0 ;  /* 0x00000000ff177431 */ /* 0x004fe200000001ff */
[----:B0-----:R-:W-:-:S13]  /*0190*/  ISETP.GE.AND P0, PT, R3, UR4, PT ;  /* 0x0000000403007c0c */ /* 0x001fda000bf06270 */
[----:B------:R-:W0:Y:S02]  /*01a0*/  @!P0 LDC.64 R8, c[0x0][0x388] ;  /* 0x0000e200ff088b82 */ /* 0x000e240000000a00 */
[----:B0-----:R-:W-:-:S05]  /*01b0*/  @!P0 IMAD.WIDE.U32 R8, R3, 0x4, R8 ;  /* 0x0000000403088825 */ /* 0x001fca00078e0008 */
[----:B------:R0:W2:Y:S01]  /*01c0*/  @!P0 LDG.E R23, desc[UR6][R8.64] ;  /* 0x0000000608178981 */ /* 0x0000a2000c1e1900 */
[----:B------:R-:W-:Y:S05]  /*01d0*/  WARPSYNC.ALL ;  /* 0x0000000000007948 */ /* 0x000fea0003800000 */
[----:B-1----:R-:W1:Y:S08]  /*01e0*/  S2UR UR5, SR_CgaCtaId ;  /* 0x00000000000579c3 */ /* 0x002e700000008800 */
[----:B------:R-:W-:Y:S01]  /*01f0*/  BAR.SYNC.DEFER_BLOCKING 0x0 ;  /* 0x0000000000007b1d */ /* 0x000fe20000010000 */
[----:B0-----:R-:W-:-:S05]  /*0200*/  VIADDMNMX R9, R2, -R3, 0x80, PT ;  /* 0x0000008002097446 */ /* 0x001fca0003800903 */
[----:B------:R-:W-:Y:S01]  /*0210*/  UMOV UR4, 0x400 ;  /* 0x0000040000047882 */ /* 0x000fe20000000000 */
[----:B------:R-:W-:Y:S01]  /*0220*/  IMAD.SHL.U32 R9, R9, 0x4, RZ ;  /* 0x0000000409097824 */ /* 0x000fe200078e00ff */
[----:B------:R-:W-:Y:S04]  /*0230*/  BSSY.RECONVERGENT B0, `(.L_x_0) ;  /* 0x000000d000007945 */ /* 0x000fe80003800200 */
[----:B------:R-:W-:Y:S01]  /*0240*/  ISETP.GE.AND P1, PT, R0, R9, PT ;  /* 0x000000090000720c */ /* 0x000fe20003f26270 */
[----:B-1----:R-:W-:-:S06]  /*0250*/  ULEA UR4, UR5, UR4, 0x18 ;  /* 0x0000000405047291 */ /* 0x002fcc000f8ec0ff */
[----:B------:R-:W-:-:S05]  /*0260*/  LEA R4, R0, UR4, 0x2 ;  /* 0x0000000400047c11 */ /* 0x000fca000f8e10ff */
[----:B--2---:R0:W-:Y:S01]  /*0270*/  STS [R4], R23 ;  /* 0x0000001704007388 */ /* 0x0041e20000000800 */
[----:B------:R-:W-:Y:S06]  /*0280*/  BAR.SYNC.DEFER_BLOCKING 0x0 ;  /* 0x0000000000007b1d */ /* 0x000fec0000010000 */
[----:B------:R-:W-:Y:S05]  /*0290*/  @P0 BRA `(.L_x_1) ;  /* 0x0000000000180947 */ /* 0x000fea0003800000 */
[----:B------:R-:W1:Y:S08]  /*02a0*/  LDC.64 R18, c[0x0][0x390] ;  /* 0x0000e400ff127b82 */ /* 0x000e700000000a00 */
[----:B------:R-:W2:Y:S01]  /*02b0*/  LDC.64 R20, c[0x0][0x3a8] ;  /* 0x0000ea00ff147b82 */ /* 0x000ea20000000a00 */
[----:B-1----:R-:W-:-:S06]  /*02c0*/  IMAD.WIDE.U32 R18, R3, 0x4, R18 ;  /* 0x0000000403127825 */ /* 0x002fcc00078e0012 */
[----:B------:R-:W3:Y:S01]  /*02d0*/  LDG.E R19, desc[UR6][R18.64] ;  /* 0x0000000612137981 */ /* 0x000ee2000c1e1900 */
[----:B--2---:R-:W-:-:S05]  /*02e0*/  IMAD.WIDE R20, R23, 0x4, R20 ;  /* 0x0000000417147825 */ /* 0x004fca00078e0214 */
[----:B---3--:R1:W-:Y:S02]  /*02f0*/  STG.E desc[UR6][R20.64], R19 ;  /* 0x0000001314007986 */ /* 0x0083e4000c101906 */
.L_x_1:
[----:B------:R-:W-:Y:S05]  /*0300*/  BSYNC.RECONVERGENT B0 ;  /* 0x0000000000007941 */ /* 0x000fea0003800200 */
.L_x_0:
[----:B------:R-:W-:Y:S04]  /*0310*/  BSSY.RECONVERGENT B0, `(.L_x_2) ;  /* 0x0000063000007945 */ /* 0x000fe80003800200 */
[----:B------:R-:W-:Y:S05]  /*0320*/  @P1 BRA `(.L_x_3) ;  /* 0x0000000400841947 */ /* 0x000fea0003800000 */
[----:B------:R-:W-:Y:S01]  /*0330*/  IADD3 R8, PT, PT, R9, -R0, RZ ;  /* 0x8000000009087210 */ /* 0x000fe20007ffe0ff */
[----:B0-----:R-:W-:Y:S01]  /*0340*/  IMAD.MOV.U32 R4, RZ, RZ, R14 ;  /* 0x000000ffff047224 */ /* 0x001fe200078e000e */
[----:B------:R-:W-:Y:S01]  /*0350*/  MOV R6, R16 ;  /* 0x0000001000067202 */ /* 0x000fe20000000f00 */
[----:B------:R-:W-:Y:S01]  /*0360*/  BSSY.RECONVERGENT B1, `(.L_x_4) ;  /* 0x0000035000017945 */ /* 0x000fe20003800200 */
[----:B------:R-:W-:Y:S01]  /*0370*/  ISETP.GT.AND P1, PT, R8, 0x180, PT ;  /* 0x000001800800780c */ /* 0x000fe20003f24270 */
[C---:B-1----:R-:W-:Y:S01]  /*0380*/  IMAD.WIDE.U32 R18, R3.reuse, 0x10, R4 ;  /* 0x0000001003127825 */ /* 0x042fe200078e0004 */
[----:B------:R-:W-:Y:S02]  /*0390*/  LOP3.LUT R8, R0, 0x3fc, RZ, 0xc0, !PT ;  /* 0x000003fc00087812 */ /* 0x000fe400078ec0ff */
[----:B------:R-:W-:Y:S01]  /*03a0*/  PLOP3.LUT P0, PT, PT, PT, PT, 0x80, 0x8 ;  /* 0x000000000008781c */ /* 0x000fe20003f0f070 */
[----:B------:R-:W-:Y:S01]  /*03b0*/  IMAD.WIDE.U32 R20, R3, 0x10, R6 ;  /* 0x0000001003147825 */ /* 0x000fe200078e0006 */
[----:B------:R-:W-:-:S03]  /*03c0*/  MOV R6, R0 ;  /* 0x0000000000067202 */ /* 0x000fc60000000f00 */
[----:B------:R-:W-:Y:S02]  /*03d0*/  IMAD.MOV.U32 R4, RZ, RZ, R20 ;  /* 0x000000ffff047224 */ /* 0x000fe400078e0014 */
[----:B------:R-:W-:Y:S02]  /*03e0*/  VIADD R8, R8, UR4 ;  /* 0x0000000408087c36 */ /* 0x000fe40008000000 */
[----:B------:R-:W-:Y:S05]  /*03f0*/  @!P1 BRA `(.L_x_5) ;  /* 0x0000000000ac9947 */ /* 0x000fea0003800000 */
[----:B------:R-:W-:Y:S02]  /*0400*/  PLOP3.LUT P0, PT, PT, PT, PT, 0x8, 0x80 ;  /* 0x000000000080781c */ /* 0x000fe40003f0e170 */
[----:B------:R-:W-:-:S11]  /*0410*/  IADD3 R27, PT, PT, R9, -0x180, RZ ;  /* 0xfffffe80091b7810 */ /* 0x000fd60007ffe0ff */
.L_x_6:
[----:B------:R-:W-:Y:S01]  /*0420*/  IMAD.MOV.U32 R20, RZ, RZ, R4 ;  /* 0x000000ffff147224 */ /* 0x000fe200078e0004 */
[----:B0-----:R-:W2:Y:S04]  /*0430*/  LDG.E R26, desc[UR6][R18.64] ;  /* 0x00000006121a7981 */ /* 0x001ea8000c1e1900 */
[----:B------:R-:W3:Y:S04]  /*0440*/  LDG.E R4, desc[UR6][R20.64] ;  /* 0x0000000614047981 */ /* 0x000ee8000c1e1900 */
[----:B------:R-:W0:Y:S04]  /*0450*/  LDS R23, [R8] ;  /* 0x0000000008177984 */ /* 0x000e280000000800 */
[----:B------:R-:W1:Y:S04]  /*0460*/  LDS R29, [R8] ;  /* 0x00000000081d7984 */ /* 0x000e680000000800 */
[----:B------:R-:W4:Y:S01]  /*0470*/  LDS R24, [R8+0x80] ;  /* 0x0000800008187984 */ /* 0x000f220000000800 */
[----:B0-----:R-:W-:-:S04]  /*0480*/  IMAD.WIDE R22, R23, 0x10, R10 ;  /* 0x0000001017167825 */ /* 0x001fc800078e020a */
[----:B-1----:R-:W-:Y:S01]  /*0490*/  IMAD.WIDE R28, R29, 0x10, R12 ;  /* 0x000000101d1c7825 */ /* 0x002fe200078e020c */
[----:B---3--:R0:W-:Y:S04]  /*04a0*/  STG.E desc[UR6][R22.64], R4 ;  /* 0x0000000416007986 */ /* 0x0081e8000c101906 */
[----:B--2---:R-:W-:Y:S04]  /*04b0*/  STG.E desc[UR6][R28.64], R26 ;  /* 0x0000001a1c007986 */ /* 0x004fe8000c101906 */
[----:B------:R-:W2:Y:S04]  /*04c0*/  LDG.E R25, desc[UR6][R20.64+0x200] ;  /* 0x0002000614197981 */ /* 0x000ea8000c1e1900 */
[----:B0-----:R-:W3:Y:S04]  /*04d0*/  LDG.E R4, desc[UR6][R18.64+0x200] ;  /* 0x0002000612047981 */ /* 0x001ee8000c1e1900 */
[----:B------:R-:W0:Y:S01]  /*04e0*/  LDS R29, [R8+0x80] ;  /* 0x00008000081d7984 */ /* 0x000e220000000800 */
[----:B----4-:R-:W-:-:S05]  /*04f0*/  IMAD.WIDE R22, R24, 0x10, R10 ;  /* 0x0000001018167825 */ /* 0x010fca00078e020a */
[----:B--2---:R0:W-:Y:S02]  /*0500*/  STG.E desc[UR6][R22.64], R25 ;  /* 0x0000001916007986 */ /* 0x0041e4000c101906 */
[----:B0-----:R-:W-:Y:S02]  /*0510*/  IMAD.WIDE R24, R29, 0x10, R12 ;  /* 0x000000101d187825 */ /* 0x001fe400078e020c */
[----:B------:R-:W0:Y:S04]  /*0520*/  LDS R29, [R8+0x100] ;  /* 0x00010000081d7984 */ /* 0x000e280000000800 */
[----:B---3--:R1:W-:Y:S04]  /*0530*/  STG.E desc[UR6][R24.64], R4 ;  /* 0x0000000418007986 */ /* 0x0083e8000c101906 */
[----:B------:R-:W2:Y:S04]  /*0540*/  LDG.E R26, desc[UR6][R18.64+0x400] ;  /* 0x00040006121a7981 */ /* 0x000ea8000c1e1900 */
[----:B------:R-:W3:Y:S04]  /*0550*/  LDS R28, [R8+0x100] ;  /* 0x00010000081c7984 */ /* 0x000ee80000000800 */
[----:B-1----:R-:W4:Y:S04]  /*0560*/  LDG.E R4, desc[UR6][R20.64+0x400] ;  /* 0x0004000614047981 */ /* 0x002f28000c1e1900 */
[----:B------:R-:W1:Y:S01]  /*0570*/  LDS R25, [R8+0x180] ;  /* 0x0001800008197984 */ /* 0x000e620000000800 */
[----:B0-----:R-:W-:-:S04]  /*0580*/  IMAD.WIDE R22, R29, 0x10, R10 ;  /* 0x000000101d167825 */ /* 0x001fc800078e020a */
[----:B---3--:R-:W-:Y:S01]  /*0590*/  IMAD.WIDE R28, R28, 0x10, R12 ;  /* 0x000000101c1c7825 */ /* 0x008fe200078e020c */
[----:B----4-:R-:W-:Y:S04]  /*05a0*/  STG.E desc[UR6][R22.64], R4 ;  /* 0x0000000416007986 */ /* 0x010fe8000c101906 */
[----:B--2---:R0:W-:Y:S04]  /*05b0*/  STG.E desc[UR6][R28.64], R26 ;  /* 0x0000001a1c007986 */ /* 0x0041e8000c101906 */
[----:B------:R-:W2:Y:S04]  /*05c0*/  LDS R23, [R8+0x180] ;  /* 0x0001800008177984 */ /* 0x000ea80000000800 */
[----:B0-----:R-:W3:Y:S04]  /*05d0*/  LDG.E R29, desc[UR6][R20.64+0x600] ;  /* 0x00060006141d7981 */ /* 0x001ee8000c1e1900 */
[----:B------:R0:W4:Y:S01]  /*05e0*/  LDG.E R26, desc[UR6][R18.64+0x600] ;  /* 0x00060006121a7981 */ /* 0x000122000c1e1900 */
[----:B-1----:R-:W-:Y:S01]  /*05f0*/  IMAD.WIDE R24, R25, 0x10, R10 ;  /* 0x0000001019187825 */ /* 0x002fe200078e020a */
[----:B------:R-:W-:-:S04]  /*0600*/  IADD3 R6, PT, PT, R6, 0x200, RZ ;  /* 0x0000020006067810 */ /* 0x000fc80007ffe0ff */
[----:B------:R-:W-:Y:S01]  /*0610*/  ISETP.GE.AND P1, PT, R6, R27, PT ;  /* 0x0000001b0600720c */ /* 0x000fe20003f26270 */
[----:B--2---:R-:W-:Y:S01]  /*0620*/  IMAD.WIDE R22, R23, 0x10, R12 ;  /* 0x0000001017167825 */ /* 0x004fe200078e020c */
[----:B0-----:R-:W-:Y:S02]  /*0630*/  IADD3 R18, P2, PT, R18, 0x800, RZ ;  /* 0x0000080012127810 */ /* 0x001fe40007f5e0ff */
[----:B------:R-:W-:Y:S01]  /*0640*/  IADD3 R4, P3, PT, R20, 0x800, RZ ;  /* 0x0000080014047810 */ /* 0x000fe20007f7e0ff */
[----:B------:R-:W-:Y:S02]  /*0650*/  VIADD R8, R8, 0x200 ;  /* 0x0000020008087836 */ /* 0x000fe40000000000 */
[----:B------:R-:W-:Y:S01]  /*0660*/  IMAD.X R19, RZ, RZ, R19, P2 ;  /* 0x000000ffff137224 */ /* 0x000fe200010e0613 */
[----:B------:R-:W-:Y:S01]  /*0670*/  IADD3.X R21, PT, PT, RZ, R21, RZ, P3, !PT ;  /* 0x00000015ff157210 */ /* 0x000fe20001ffe4ff */
[----:B---3--:R0:W-:Y:S04]  /*0680*/  STG.E desc[UR6][R24.64], R29 ;  /* 0x0000001d18007986 */ /* 0x0081e8000c101906 */
[----:B----4-:R0:W-:Y:S01]  /*0690*/  STG.E desc[UR6][R22.64], R26 ;  /* 0x0000001a16007986 */ /* 0x0101e2000c101906 */
[----:B------:R-:W-:Y:S05]  /*06a0*/  @!P1 BRA `(.L_x_6) ;  /* 0xfffffffc005c9947 */ /* 0x000fea000383ffff */
.L_x_5:
[----:B------:R-:W-:Y:S05]  /*06b0*/  BSYNC.RECONVERGENT B1 ;  /* 0x0000000000017941 */ /* 0x000fea0003800200 */
.L_x_4:
[----:B------:R-:W-:Y:S01]  /*06c0*/  IADD3 R20, PT, PT, R9, -R6, RZ ;  /* 0x8000000609147210 */ /* 0x000fe20007ffe0ff */
[----:B------:R-:W-:Y:S03]  /*06d0*/  BSSY.RECONVERGENT B1, `(.L_x_7) ;  /* 0x000001b000017945 */ /* 0x000fe60003800200 */
[----:B------:R-:W-:-:S13]  /*06e0*/  ISETP.GT.AND P1, PT, R20, 0x80, PT ;  /* 0x000000801400780c */ /* 0x000fda0003f24270 */
[----:B------:R-:W-:Y:S05]  /*06f0*/  @!P1 BRA `(.L_x_8) ;  /* 0x0000000000609947 */ /* 0x000fea0003800000 */
[----:B------:R-:W-:Y:S01]  /*0700*/  IMAD.MOV.U32 R20, RZ, RZ, R4 ;  /* 0x000000ffff147224 */ /* 0x000fe200078e0004 */
[----:B------:R-:W2:Y:S04]  /*0710*/  LDG.E R27, desc[UR6][R18.64] ;  /* 0x00000006121b7981 */ /* 0x000ea8000c1e1900 */
[----:B0-----:R-:W3:Y:S04]  /*0720*/  LDG.E R25, desc[UR6][R20.64] ;  /* 0x0000000614197981 */ /* 0x001ee8000c1e1900 */
[----:B------:R-:W0:Y:S04]  /*0730*/  LDS R23, [R8] ;  /* 0x0000000008177984 */ /* 0x000e280000000800 */
[----:B------:R-:W1:Y:S01]  /*0740*/  LDS R29, [R8] ;  /* 0x00000000081d7984 */ /* 0x000e620000000800 */
[----:B0-----:R-:W-:-:S05]  /*0750*/  IMAD.WIDE R22, R23, 0x10, R10 ;  /* 0x0000001017167825 */ /* 0x001fca00078e020a */
[----:B---3--:R1:W-:Y:S02]  /*0760*/  STG.E desc[UR6][R22.64], R25 ;  /* 0x0000001916007986 */ /* 0x0083e4000c101906 */
[----:B-1----:R-:W-:Y:S02]  /*0770*/  IMAD.WIDE R24, R29, 0x10, R12 ;  /* 0x000000101d187825 */ /* 0x002fe400078e020c */
[----:B------:R-:W0:Y:S04]  /*0780*/  LDS R29, [R8+0x80] ;  /* 0x00008000081d7984 */ /* 0x000e280000000800 */
[----:B--2---:R-:W-:Y:S04]  /*0790*/  STG.E desc[UR6][R24.64], R27 ;  /* 0x0000001b18007986 */ /* 0x004fe8000c101906 */
[----:B------:R-:W2:Y:S04]  /*07a0*/  LDG.E R20, desc[UR6][R20.64+0x200] ;  /* 0x0002000614147981 */ /* 0x000ea8000c1e1900 */
[----:B------:R1:W3:Y:S04]  /*07b0*/  LDG.E R23, desc[UR6][R18.64+0x200] ;  /* 0x0002000612177981 */ /* 0x0002e8000c1e1900 */
[----:B------:R-:W4:Y:S01]  /*07c0*/  LDS R26, [R8+0x80] ;  /* 0x00008000081a7984 */ /* 0x000f220000000800 */
[----:B------:R-:W-:Y:S01]  /*07d0*/  IADD3 R4, P2, PT, R4, 0x400, RZ ;  /* 0x0000040004047810 */ /* 0x000fe20007f5e0ff */
[----:B0-----:R-:W-:-:S04]  /*07e0*/  IMAD.WIDE R28, R29, 0x10, R10 ;  /* 0x000000101d1c7825 */ /* 0x001fc800078e020a */
[----:B----4-:R-:W-:Y:S01]  /*07f0*/  IMAD.WIDE R26, R26, 0x10, R12 ;  /* 0x000000101a1a7825 */ /* 0x010fe200078e020c */
[----:B-1----:R-:W-:Y:S02]  /*0800*/  IADD3 R18, P1, PT, R18, 0x400, RZ ;  /* 0x0000040012127810 */ /* 0x002fe40007f3e0ff */
[----:B------:R-:W-:Y:S01]  /*0810*/  PLOP3.LUT P0, PT, PT, PT, PT, 0x8, 0x80 ;  /* 0x000000000080781c */ /* 0x000fe20003f0e170 */
[----:B------:R-:W-:Y:S01]  /*0820*/  VIADD R8, R8, 0x100 ;  /* 0x0000010008087836 */ /* 0x000fe20000000000 */
[----:B------:R-:W-:Y:S01]  /*0830*/  IADD3 R6, PT, PT, R6, 0x100, RZ ;  /* 0x0000010006067810 */ /* 0x000fe20007ffe0ff */
[----:B------:R-:W-:Y:S01]  /*0840*/  IMAD.X R19, RZ, RZ, R19, P1 ;  /* 0x000000ffff137224 */ /* 0x000fe200008e0613 */
[----:B------:R-:W-:Y:S01]  /*0850*/  IADD3.X R21, PT, PT, RZ, R21, RZ, P2, !PT ;  /* 0x00000015ff157210 */ /* 0x000fe200017fe4ff */
[----:B--2---:R1:W-:Y:S04]  /*0860*/  STG.E desc[UR6][R28.64], R20 ;  /* 0x000000141c007986 */ /* 0x0043e8000c101906 */
[----:B---3--:R1:W-:Y:S04]  /*0870*/  STG.E desc[UR6][R26.64], R23 ;  /* 0x000000171a007986 */ /* 0x0083e8000c101906 */
.L_x_8:
[----:B------:R-:W-:Y:S05]  /*0880*/  BSYNC.RECONVERGENT B1 ;  /* 0x0000000000017941 */ /* 0x000fea0003800200 */
.L_x_7:
[----:B------:R-:W-:Y:S02]  /*0890*/  ISETP.LT.OR P0, PT, R6, R9, P0 ;  /* 0x000000090600720c */ /* 0x000fe40000701670 */
[----:B-1----:R-:W-:-:S11]  /*08a0*/  MOV R20, R4 ;  /* 0x0000000400147202 */ /* 0x002fd60000000f00 */
[----:B------:R-:W-:Y:S05]  /*08b0*/  @!P0 BRA `(.L_x_3) ;  /* 0x0000000000208947 */ /* 0x000fea0003800000 */
[----:B------:R1:W2:Y:S04]  /*08c0*/  LDG.E R9, desc[UR6][R20.64] ;  /* 0x0000000614097981 */ /* 0x0002a8000c1e1900 */
[----:B------:R-:W3:Y:S04]  /*08d0*/  LDG.E R19, desc[UR6][R18.64] ;  /* 0x0000000612137981 */ /* 0x000ee8000c1e1900 */
[----:B0-----:R-:W1:Y:S04]  /*08e0*/  LDS R23, [R8] ;  /* 0x0000000008177984 */ /* 0x001e680000000800 */
[----:B------:R-:W0:Y:S01]  /*08f0*/  LDS R25, [R8] ;  /* 0x0000000008197984 */ /* 0x000e220000000800 */
[----:B-1----:R-:W-:-:S04]  /*0900*/  IMAD.WIDE R20, R23, 0x10, R10 ;  /* 0x0000001017147825 */ /* 0x002fc800078e020a */
[----:B0-----:R-:W-:Y:S01]  /*0910*/  IMAD.WIDE R22, R25, 0x10, R12 ;  /* 0x0000001019167825 */ /* 0x001fe200078e020c */
[----:B--2---:R2:W-:Y:S04]  /*0920*/  STG.E desc[UR6][R20.64], R9 ;  /* 0x0000000914007986 */ /* 0x0045e8000c101906 */
[----:B---3--:R2:W-:Y:S02]  /*0930*/  STG.E desc[UR6][R22.64], R19 ;  /* 0x0000001316007986 */ /* 0x0085e4000c101906 */
.L_x_3:
[----:B------:R-:W-:Y:S05]  /*0940*/  BSYNC.RECONVERGENT B0 ;  /* 0x0000000000007941 */ /* 0x000fea0003800200 */
.L_x_2:
[----:B------:R-:W-:-:S05]  /*0950*/  VIADD R3, R3, 0x1c00 ;  /* 0x00001c0003037836 */ /* 0x000fca0000000000 */
[----:B------:R-:W-:-:S13]  /*0960*/  ISETP.GE.AND P0, PT, R3, R2, PT ;  /* 0x000000020300720c */ /* 0x000fda0003f06270 */
[----:B------:R-:W-:Y:S05]  /*0970*/  @!P0 BRA `(.L_x_9) ;  /* 0xfffffff400fc8947 */ /* 0x000fea000383ffff */
[----:B------:R-:W-:Y:S05]  /*0980*/  EXIT ;  /* 0x000000000000794d */ /* 0x000fea0003800000 */
.L_x_10:
[----:B------:R-:W-:-:S00]  /*0990*/  BRA `(.L_x_10) ;  /* 0xfffffffc00fc7947 */ /* 0x000fc0000383ffff */
[----:B------:R-:W-:-:S00]  /*09a0*/  NOP ;  /* 0x0000000000007918 */ /* 0x000fc00000000000 */
        /* <DEDUP_REMOVED lines=13> */
.L_x_75:


//--------------------- .text._Z13boxsum_stage6iPiS_S_ --------------------------
	.section	.text._Z13boxsum_stage6iPiS_S_,"ax",@progbits
	.align	128
.text._Z13boxsum_stage6iPiS_S_:
        .type           _Z13boxsum_stage6iPiS_S_,@function
        .size           _Z13boxsum_stage6iPiS_S_,(.L_x_76 - _Z13boxsum_stage6iPiS_S_)
        .other          _Z13boxsum_stage6iPiS_S_,@"STO_CUDA_ENTRY STV_DEFAULT"
_Z13boxsum_stage6iPiS_S_:
[----:B------:R-:W-:Y:S01]  /*0000*/  LDC R1, c[0x0][0x37c] ;  /* 0x0000df00ff017b82 */ /* 0x000fe20000000800 */
[----:B------:R-:W0:Y:S07]  /*0010*/  S2R R11, SR_CTAID.X ;  /* 0x00000000000b7919 */ /* 0x000e2e0000002500 */
[----:B------:R-:W1:Y:S01]  /*0020*/  LDC R3, c[0x0][0x380] ;  /* 0x0000e000ff037b82 */ /* 0x000e620000000800 */
[----:B------:R-:W2:Y:S01]  /*0030*/  S2R R9, SR_TID.X ;  /* 0x0000000000097919 */ /* 0x000ea20000002100 */
[----:B0-----:R-:W-:-:S04]  /*0040*/  IMAD.SHL.U32 R5, R11, 0x80, RZ ;  /* 0x000000800b057824 */ /* 0x001fc800078e00ff */
[----:B--2---:R-:W-:-:S05]  /*0050*/  IMAD.IADD R0, R5, 0x1, R9 ;  /* 0x0000000105007824 */ /* 0x004fca00078e0209 */
[----:B-1----:R-:W-:-:S13]  /*0060*/  ISETP.GE.AND P0, PT, R0, R3, PT ;  /* 0x000000030000720c */ /* 0x002fda0003f06270 */
[----:B------:R-:W-:Y:S05]  /*0070*/  @P0 EXIT ;  /* 0x000000000000094d */ /* 0x000fea0003800000 */
[----:B------:R-:W-:Y:S01]  /*0080*/  VIADDMNMX R2, R0, 0x1c00, R3, !PT ;  /* 0x00001c0000027846 */ /* 0x000fe20007800103 */
[----:B------:R-:W0:Y:S01]  /*0090*/  LDCU.64 UR4, c[0x0][0x358] ;  /* 0x00006b00ff0477ac */ /* 0x000e220008000a00 */
[----:B------:R-:W-:Y:S02]  /*00a0*/  BSSY.RECONVERGENT B0, `(.L_x_11) ;  /* 0x000002e000007945 */ /* 0x000fe40003800200 */
[----:B------:R-:W-:-:S04]  /*00b0*/  IADD3 R2, PT, PT, R2, -0x1c00, -R9 ;  /* 0xffffe40002027810 */ /* 0x000fc80007ffe809 */
[----:B------:R-:W-:-:S04]  /*00c0*/  ISETP.NE.AND P0, PT, R2, R5, PT ;  /* 0x000000050200720c */ /* 0x000fc80003f05270 */
[----:B------:R-:W-:-:S04]  /*00d0*/  SEL R3, RZ, 0x1, !P0 ;  /* 0x00000001ff037807 */ /* 0x000fc80004000000 */
[----:B------:R-:W-:-:S04]  /*00e0*/  IADD3 R2, PT, PT, R2, -R5, -R3 ;  /* 0x8000000502027210 */ /* 0x000fc80007ffe803 */
[----:B------:R-:W-:Y:S01]  /*00f0*/  SHF.R.U32.HI R7, RZ, 0xa, R2 ;  /* 0x0000000aff077819 */ /* 0x000fe20000011602 */
[----:B------:R-:W-:-:S04]  /*0100*/  IMAD.MOV.U32 R2, RZ, RZ, RZ ;  /* 0x000000ffff027224 */ /* 0x000fc800078e00ff */
[----:B------:R-:W-:-:S05]  /*0110*/  IMAD.HI.U32 R7, R7, 0x24924925, R2 ;  /* 0x2492492507077827 */ /* 0x000fca00078e0002 */
[C---:B------:R-:W-:Y:S02]  /*0120*/  LOP3.LUT R2, R7.reuse, 0x3, RZ, 0xc0, !PT ;  /* 0x0000000307027812 */ /* 0x040fe400078ec0ff */
[----:B------:R-:W-:Y:S02]  /*0130*/  ISETP.GE.U32.AND P0, PT, R7, 0x3, PT ;  /* 0x000000030700780c */ /* 0x000fe40003f06070 */
[----:B------:R-:W-:-:S13]  /*0140*/  ISETP.NE.AND P1, PT, R2, 0x3, PT ;  /* 0x000000030200780c */ /* 0x000fda0003f25270 */
[----:B0-----:R-:W-:Y:S05]  /*0150*/  @!P1 BRA `(.L_x_12) ;  /* 0x0000000000889947 */ /* 0x001fea0003800000 */
[----:B------:R-:W0:Y:S01]  /*0160*/  LDCU.64 UR6, c[0x0][0x388] ;  /* 0x00007100ff0677ac */ /* 0x000e220008000a00 */
[----:B------:R-:W-:Y:S02]  /*0170*/  VIADD R0, R7, 0x1 ;  /* 0x0000000107007836 */ /* 0x000fe40000000000 */
[----:B------:R-:W-:Y:S01]  /*0180*/  IMAD.WIDE.U32 R2, R9, 0x4, RZ ;  /* 0x0000000409027825 */ /* 0x000fe200078e00ff */
[----:B------:R-:W1:Y:S02]  /*0190*/  LDCU.64 UR8, c[0x0][0x390] ;  /* 0x00007200ff0877ac */ /* 0x000e640008000a00 */
[----:B------:R-:W-:Y:S01]  /*01a0*/  LOP3.LUT R4, R0, 0x3, RZ, 0xc0, !PT ;  /* 0x0000000300047812 */ /* 0x000fe200078ec0ff */
[----:B------:R-:W-:-:S03]  /*01b0*/  IMAD.WIDE.U32 R2, R11, 0x200, R2 ;  /* 0x000002000b027825 */ /* 0x000fc600078e0002 */
[C---:B------:R-:W-:Y:S01]  /*01c0*/  IADD3 R6, PT, PT, -R4.reuse, RZ, RZ ;  /* 0x000000ff04067210 */ /* 0x040fe20007ffe1ff */
[----:B------:R-:W-:-:S05]  /*01d0*/  IMAD R0, R4, 0x1c00, RZ ;  /* 0x00001c0004007824 */ /* 0x000fca00078e02ff */
[----:B------:R-:W-:Y:S02]  /*01e0*/  LOP3.LUT R0, R9, R0, RZ, 0xfc, !PT ;  /* 0x0000000009007212 */ /* 0x000fe400078efcff */
[C---:B0-----:R-:W-:Y:S02]  /*01f0*/  IADD3 R10, P1, PT, R2.reuse, UR6, RZ ;  /* 0x00000006020a7c10 */ /* 0x041fe4000ff3e0ff */
[----:B-1----:R-:W-:Y:S01]  /*0200*/  IADD3 R8, P2, PT, R2, UR8, RZ ;  /* 0x0000000802087c10 */ /* 0x002fe2000ff5e0ff */
[----:B------:R-:W-:Y:S01]  /*0210*/  IMAD.IADD R0, R5, 0x1, R0 ;  /* 0x0000000105007824 */ /* 0x000fe200078e0200 */
[C---:B------:R-:W-:Y:S02]  /*0220*/  IADD3.X R11, PT, PT, R3.reuse, UR7, RZ, P1, !PT ;  /* 0x00000007030b7c10 */ /* 0x040fe40008ffe4ff */
[----:B------:R-:W-:-:S09]  /*0230*/  IADD3.X R9, PT, PT, R3, UR9, RZ, P2, !PT ;  /* 0x0000000903097c10 */ /* 0x000fd200097fe4ff */
.L_x_13:
[----:B0-----:R-:W-:Y:S02]  /*0240*/  IMAD.MOV.U32 R5, RZ, RZ, R11 ;  /* 0x000000ffff057224 */ /* 0x001fe400078e000b */
[----:B------:R-:W-:-:S05]  /*0250*/  IMAD.MOV.U32 R4, RZ, RZ, R10 ;  /* 0x000000ffff047224 */ /* 0x000fca00078e000a */
[----:B------:R0:W2:Y:S01]  /*0260*/  LDG.E R5, desc[UR4][R4.64] ;  /* 0x0000000404057981 */ /* 0x0000a2000c1e1900 */
[----:B------:R-:W-:Y:S02]  /*0270*/  IMAD.MOV.U32 R7, RZ, RZ, RZ ;  /* 0x000000ffff077224 */ /* 0x000fe400078e00ff */
[----:B0-----:R-:W-:Y:S01]  /*0280*/  IMAD.MOV.U32 R4, RZ, RZ, R8 ;  /* 0x000000ffff047224 */ /* 0x001fe200078e0008 */
[----:B--2---:R-:W-:-:S13]  /*0290*/  ISETP.GE.AND P1, PT, R5, 0x1, PT ;  /* 0x000000010500780c */ /* 0x004fda0003f26270 */
[----:B------:R-:W0:Y:S02]  /*02a0*/  @P1 LDC.64 R2, c[0x0][0x398] ;  /* 0x0000e600ff021b82 */ /* 0x000e240000000a00 */
[----:B0-----:R-:W-:Y:S01]  /*02b0*/  @P1 IMAD.WIDE.U32 R2, R5, 0x4, R2 ;  /* 0x0000000405021825 */ /* 0x001fe200078e0002 */
[----:B------:R-:W-:-:S04]  /*02c0*/  MOV R5, R9 ;  /* 0x0000000900057202 */ /* 0x000fc80000000f00 */
[----:B------:R-:W2:Y:S04]  /*02d0*/  @P1 LDG.E R7, desc[UR4][R2.64] ;  /* 0x0000000402071981 */ /* 0x000ea8000c1e1900 */
[----:B------:R-:W2:Y:S01]  /*02e0*/  LDG.E R8, desc[UR4][R4.64] ;  /* 0x0000000404087981 */ /* 0x000ea2000c1e1900 */
[----:B------:R-:W-:-:S05]  /*02f0*/  VIADD R6, R6, 0x1 ;  /* 0x0000000106067836 */ /* 0x000fca0000000000 */
[----:B------:R-:W-:Y:S02]  /*0300*/  ISETP.NE.AND P3, PT, R6, RZ, PT ;  /* 0x000000ff0600720c */ /* 0x000fe40003f65270 */
[----:B------:R-:W-:-:S05]  /*0310*/  IADD3 R10, P1, PT, R10, 0x7000, RZ ;  /* 0x000070000a0a7810 */ /* 0x000fca0007f3e0ff */
[----:B------:R-:W-:Y:S02]  /*0320*/  IMAD.X R11, RZ, RZ, R11, P1 ;  /* 0x000000ffff0b7224 */ /* 0x000fe400008e060b */
[----:B--2---:R-:W-:-:S05]  /*0330*/  IMAD.IADD R7, R8, 0x1, R7 ;  /* 0x0000000108077824 */ /* 0x004fca00078e0207 */
[----:B------:R0:W-:Y:S01]  /*0340*/  STG.E desc[UR4][R4.64], R7 ;  /* 0x0000000704007986 */ /* 0x0001e2000c101904 */
[----:B------:R-:W-:-:S05]  /*0350*/  IADD3 R8, P2, PT, R4, 0x7000, RZ ;  /* 0x0000700004087810 */ /* 0x000fca0007f5e0ff */
[----:B------:R-:W-:Y:S01]  /*0360*/  IMAD.X R9, RZ, RZ, R5, P2 ;  /* 0x000000ffff097224 */ /* 0x000fe200010e0605 */
[----:B------:R-:W-:Y:S07]  /*0370*/  @P3 BRA `(.L_x_13) ;  /* 0xfffffffc00b03947 */ /* 0x000fee000383ffff */
.L_x_12:
[----:B------:R-:W-:Y:S05]  /*0380*/  BSYNC.RECONVERGENT B0 ;  /* 0x0000000000007941 */ /* 0x000fea0003800200 */
.L_x_11:
[----:B------:R-:W-:Y:S05]  /*0390*/  @!P0 EXIT ;  /* 0x000000000000894d */ /* 0x000fea0003800000 */
[----:B------:R-:W1:Y:S01]  /*03a0*/  LDCU.64 UR6, c[0x0][0x390] ;  /* 0x00007200ff0677ac */ /* 0x000e620008000a00 */
[----:B------:R-:W-:Y:S02]  /*03b0*/  HFMA2 R2, -RZ, RZ, 0, -512 ;  /* 0x0000e000ff027431 */ /* 0x000fe400000001ff */
[----:B------:R-:W-:Y:S01]  /*03c0*/  IMAD.MOV.U32 R3, RZ, RZ, 0x0 ;  /* 0x00000000ff037424 */ /* 0x000fe200078e00ff */
[----:B------:R-:W2:Y:S01]  /*03d0*/  LDCU.64 UR8, c[0x0][0x388] ;  /* 0x00007100ff0877ac */ /* 0x000ea20008000a00 */
[----:B------:R-:W3:Y:S01]  /*03e0*/  LDCU UR10, c[0x0][0x380] ;  /* 0x00007000ff0a77ac */ /* 0x000ee20008000800 */
[----:B------:R-:W-:-:S03]  /*03f0*/  IMAD.WIDE.U32 R2, R0, 0x4, R2 ;  /* 0x0000000400027825 */ /* 0x000fc600078e0002 */
[C---:B-1----:R-:W-:Y:S02]  /*0400*/  IADD3 R10, P0, PT, R2.reuse, UR6, RZ ;  /* 0x00000006020a7c10 */ /* 0x042fe4000ff1e0ff */
[----:B--2---:R-:W-:Y:S02]  /*0410*/  IADD3 R2, P1, PT, R2, UR8, RZ ;  /* 0x0000000802027c10 */ /* 0x004fe4000ff3e0ff */
[C---:B------:R-:W-:Y:S02]  /*0420*/  IADD3.X R11, PT, PT, R3.reuse, UR7, RZ, P0, !PT ;  /* 0x00000007030b7c10 */ /* 0x040fe400087fe4ff */
[----:B---3--:R-:W-:-:S09]  /*0430*/  IADD3.X R3, PT, PT, R3, UR9, RZ, P1, !PT ;  /* 0x0000000903037c10 */ /* 0x008fd20008ffe4ff */
.L_x_14:
[----:B01----:R-:W2:Y:S01]  /*0440*/  LDG.E R5, desc[UR4][R2.64+-0xe000] ;  /* 0xff20000402057981 */ /* 0x003ea2000c1e1900 */
[----:B------:R-:W-:Y:S02]  /*0450*/  IMAD.MOV.U32 R8, RZ, RZ, RZ ;  /* 0x000000ffff087224 */ /* 0x000fe400078e00ff */
[----:B------:R-:W-:Y:S01]  /*0460*/  IMAD.MOV.U32 R4, RZ, RZ, R10 ;  /* 0x000000ffff047224 */ /* 0x000fe200078e000a */
[----:B--2---:R-:W-:-:S13]  /*0470*/  ISETP.GE.AND P0, PT, R5, 0x1, PT ;  /* 0x000000010500780c */ /* 0x004fda0003f06270 */
[----:B------:R-:W0:Y:S02]  /*0480*/  @P0 LDC.64 R6, c[0x0][0x398] ;  /* 0x0000e600ff060b82 */ /* 0x000e240000000a00 */
[----:B0-----:R-:W-:Y:S01]  /*0490*/  @P0 IMAD.WIDE.U32 R6, R5, 0x4, R6 ;  /* 0x0000000405060825 */ /* 0x001fe200078e0006 */
[----:B------:R-:W-:-:S04]  /*04a0*/  MOV R5, R11 ;  /* 0x0000000b00057202 */ /* 0x000fc80000000f00 */
[----:B------:R-:W2:Y:S04]  /*04b0*/  @P0 LDG.E R8, desc[UR4][R6.64] ;  /* 0x0000000406080981 */ /* 0x000ea8000c1e1900 */
[----:B------:R-:W2:Y:S02]  /*04c0*/  LDG.E R11, desc[UR4][R4.64+-0xe000] ;  /* 0xff200004040b7981 */ /* 0x000ea4000c1e1900 */
[----:B--2---:R-:W-:-:S05]  /*04d0*/  IMAD.IADD R11, R11, 0x1, R8 ;  /* 0x000000010b0b7824 */ /* 0x004fca00078e0208 */
[----:B------:R0:W-:Y:S04]  /*04e0*/  STG.E desc[UR4][R4.64+-0xe000], R11 ;  /* 0xff20000b04007986 */ /* 0x0001e8000c101904 */
[----:B------:R-:W2:Y:S01]  /*04f0*/  LDG.E R13, desc[UR4][R2.64+-0x7000] ;  /* 0xff900004020d7981 */ /* 0x000ea2000c1e1900 */
[----:B------:R-:W-:-:S03]  /*0500*/  IMAD.MOV.U32 R10, RZ, RZ, RZ ;  /* 0x000000ffff0a7224 */ /* 0x000fc600078e00ff */
[----:B0-----:R-:W3:Y:S01]  /*0510*/  LDG.E R11, desc[UR4][R4.64] ;  /* 0x00000004040b7981 */ /* 0x001ee2000c1e1900 */
[----:B--2---:R-:W-:-:S13]  /*0520*/  ISETP.GE.AND P0, PT, R13, 0x1, PT ;  /* 0x000000010d00780c */ /* 0x004fda0003f06270 */
[----:B------:R-:W0:Y:S02]  /*0530*/  @P0 LDC.64 R8, c[0x0][0x398] ;  /* 0x0000e600ff080b82 */ /* 0x000e240000000a00 */
[----:B0-----:R-:W-:Y:S02]  /*0540*/  @P0 IMAD.WIDE.U32 R8, R13, 0x4, R8 ;  /* 0x000000040d080825 */ /* 0x001fe400078e0008 */
[----:B------:R-:W2:Y:S04]  /*0550*/  LDG.E R13, desc[UR4][R4.64+-0x7000] ;  /* 0xff900004040d7981 */ /* 0x000ea8000c1e1900 */
[----:B------:R-:W2:Y:S02]  /*0560*/  @P0 LDG.E R10, desc[UR4][R8.64] ;  /* 0x00000004080a0981 */ /* 0x000ea4000c1e1900 */
[----:B--2---:R-:W-:-:S05]  /*0570*/  IMAD.IADD R13, R13, 0x1, R10 ;  /* 0x000000010d0d7824 */ /* 0x004fca00078e020a */
[----:B------:R0:W-:Y:S04]  /*0580*/  STG.E desc[UR4][R4.64+-0x7000], R13 ;  /* 0xff90000d04007986 */ /* 0x0001e8000c101904 */
[----:B------:R-:W2:Y:S01]  /*0590*/  LDG.E R15, desc[UR4][R2.64] ;  /* 0x00000004020f7981 */ /* 0x000ea2000c1e1900 */
[----:B------:R-:W-:-:S03]  /*05a0*/  MOV R10, RZ ;  /* 0x000000ff000a7202 */ /* 0x000fc60000000f00 */
[----:B0-----:R-:W4:Y:S01]  /*05b0*/  LDG.E R13, desc[UR4][R4.64+0x7000] ;  /* 0x00700004040d7981 */ /* 0x001f22000c1e1900 */
[----:B--2---:R-:W-:-:S13]  /*05c0*/  ISETP.GE.AND P0, PT, R15, 0x1, PT ;  /* 0x000000010f00780c */ /* 0x004fda0003f06270 */
[----:B------:R-:W0:Y:S02]  /*05d0*/  @P0 LDC.64 R6, c[0x0][0x398] ;  /* 0x0000e600ff060b82 */ /* 0x000e240000000a00 */
[----:B0-----:R-:W-:-:S05]  /*05e0*/  @P0 IMAD.WIDE.U32 R6, R15, 0x4, R6 ;  /* 0x000000040f060825 */ /* 0x001fca00078e0006 */
[----:B------:R-:W3:Y:S02]  /*05f0*/  @P0 LDG.E R10, desc[UR4][R6.64] ;  /* 0x00000004060a0981 */ /* 0x000ee4000c1e1900 */
[----:B---3--:R-:W-:-:S05]  /*0600*/  IMAD.IADD R11, R11, 0x1, R10 ;  /* 0x000000010b0b7824 */ /* 0x008fca00078e020a */
[----:B------:R0:W-:Y:S04]  /*0610*/  STG.E desc[UR4][R4.64], R11 ;  /* 0x0000000b04007986 */ /* 0x0001e8000c101904 */
[----:B------:R-:W2:Y:S01]  /*0620*/  LDG.E R15, desc[UR4][R2.64+0x7000] ;  /* 0x00700004020f7981 */ /* 0x000ea2000c1e1900 */
[----:B------:R-:W-:Y:S01]  /*0630*/  IMAD.MOV.U32 R10, RZ, RZ, RZ ;  /* 0x000000ffff0a7224 */ /* 0x000fe200078e00ff */
[----:B--2---:R-:W-:-:S13]  /*0640*/  ISETP.GE.AND P0, PT, R15, 0x1, PT ;  /* 0x000000010f00780c */ /* 0x004fda0003f06270 */
[----:B------:R-:W1:Y:S02]  /*0650*/  @P0 LDC.64 R8, c[0x0][0x398] ;  /* 0x0000e600ff080b82 */ /* 0x000e640000000a00 */
[----:B-1----:R-:W-:-:S05]  /*0660*/  @P0 IMAD.WIDE.U32 R8, R15, 0x4, R8 ;  /* 0x000000040f080825 */ /* 0x002fca00078e0008 */
[----:B------:R-:W4:Y:S01]  /*0670*/  @P0 LDG.E R10, desc[UR4][R8.64] ;  /* 0x00000004080a0981 */ /* 0x000f22000c1e1900 */
[----:B------:R-:W-:-:S04]  /*0680*/  IADD3 R0, PT, PT, R0, 0x7000, RZ ;  /* 0x0000700000007810 */ /* 0x000fc80007ffe0ff */
[----:B------:R-:W-:Y:S02]  /*0690*/  ISETP.GE.AND P0, PT, R0, UR10, PT ;  /* 0x0000000a00007c0c */ /* 0x000fe4000bf06270 */
[----:B------:R-:W-:-:S05]  /*06a0*/  IADD3 R2, P2, PT, R2, 0x1c000, RZ ;  /* 0x0001c00002027810 */ /* 0x000fca0007f5e0ff */
[----:B------:R-:W-:Y:S02]  /*06b0*/  IMAD.X R3, RZ, RZ, R3, P2 ;  /* 0x000000ffff037224 */ /* 0x000fe400010e0603 */
[----:B----4-:R-:W-:-:S05]  /*06c0*/  IMAD.IADD R13, R13, 0x1, R10 ;  /* 0x000000010d0d7824 */ /* 0x010fca00078e020a */
[----:B------:R1:W-:Y:S01]  /*06d0*/  STG.E desc[UR4][R4.64+0x7000], R13 ;  /* 0x0070000d04007986 */ /* 0x0003e2000c101904 */
[----:B------:R-:W-:-:S05]  /*06e0*/  IADD3 R10, P1, PT, R4, 0x1c000, RZ ;  /* 0x0001c000040a7810 */ /* 0x000fca0007f3e0ff */
[----:B0-----:R-:W-:Y:S01]  /*06f0*/  IMAD.X R11, RZ, RZ, R5, P1 ;  /* 0x000000ffff0b7224 */ /* 0x001fe200008e0605 */
[----:B------:R-:W-:Y:S07]  /*0700*/  @!P0 BRA `(.L_x_14) ;  /* 0xfffffffc004c8947 */ /* 0x000fee000383ffff */
[----:B------:R-:W-:Y:S05]  /*0710*/  EXIT ;  /* 0x000000000000794d */ /* 0x000fea0003800000 */
.L_x_15:
        /* <DEDUP_REMOVED lines=14> */
.L_x_76:


//--------------------- .text._Z13boxsum_stage5iPiS_ --------------------------
	.section	.text._Z13boxsum_stage5iPiS_,"ax",@progbits
	.align	128
.text._Z13boxsum_stage5iPiS_:
        .type           _Z13boxsum_stage5iPiS_,@function
        .size           _Z13boxsum_stage5iPiS_,(.L_x_77 - _Z13boxsum_stage5iPiS_)
        .other          _Z13boxsum_stage5iPiS_,@"STO_CUDA_ENTRY STV_DEFAULT"
_Z13boxsum_stage5iPiS_:
[----:B------:R-:W-:Y:S01]  /*0000*/  LDC R1, c[0x0][0x37c] ;  /* 0x0000df00ff017b82 */ /* 0x000fe20000000800 */
[----:B------:R-:W0:Y:S07]  /*0010*/  S2R R9, SR_CTAID.X ;  /* 0x0000000000097919 */ /* 0x000e2e0000002500 */
[----:B------:R-:W1:Y:S01]  /*0020*/  S2UR UR5, SR_CgaCtaId ;  /* 0x00000000000579c3 */ /* 0x000e620000008800 */
[----:B------:R-:W2:Y:S01]  /*0030*/  LDCU UR7, c[0x0][0x380] ;  /* 0x00007000ff0777ac */ /* 0x000ea20008000800 */
[----:B------:R-:W3:Y:S01]  /*0040*/  S2R R0, SR_TID.X ;  /* 0x0000000000007919 */ /* 0x000ee20000002100 */
[----:B------:R-:W-:-:S02]  /*0050*/  UMOV UR4, 0x400 ;  /* 0x0000040000047882 */ /* 0x000fc40000000000 */
[----:B-1----:R-:W-:Y:S01]  /*0060*/  ULEA UR4, UR5, UR4, 0x18 ;  /* 0x0000000405047291 */ /* 0x002fe2000f8ec0ff */
[----:B0-----:R-:W-:-:S05]  /*0070*/  IMAD.SHL.U32 R5, R9, 0x80, RZ ;  /* 0x0000008009057824 */ /* 0x001fca00078e00ff */
[----:B---3--:R-:W-:Y:S02]  /*0080*/  LEA R2, R0, UR4, 0x2 ;  /* 0x0000000400027c11 */ /* 0x008fe4000f8e10ff */
[----:B--2---:R-:W-:-:S03]  /*0090*/  ISETP.GE.AND P0, PT, R5, UR7, PT ;  /* 0x0000000705007c0c */ /* 0x004fc6000bf06270 */
[----:B------:R0:W-:Y:S04]  /*00a0*/  STS [R2+0x4], RZ ;  /* 0x000004ff02007388 */ /* 0x0001e80000000800 */
[----:B------:R0:W-:Y:S06]  /*00b0*/  STS [R2+0x404], RZ ;  /* 0x000404ff02007388 */ /* 0x0001ec0000000800 */
[----:B------:R-:W-:Y:S05]  /*00c0*/  @P0 EXIT ;  /* 0x000000000000094d */ /* 0x000fea0003800000 */
[----:B------:R-:W-:Y:S01]  /*00d0*/  IMAD.IADD R4, R5, 0x1, R0 ;  /* 0x0000000105047824 */ /* 0x000fe200078e0200 */
[----:B------:R-:W1:Y:S01]  /*00e0*/  LDCU.64 UR8, c[0x0][0x358] ;  /* 0x00006b00ff0877ac */ /* 0x000e620008000a00 */
[----:B------:R-:W-:-:S03]  /*00f0*/  VIADD R3, R0, UR7 ;  /* 0x0000000700037c36 */ /* 0x000fc60008000000 */
[----:B------:R-:W-:Y:S01]  /*0100*/  IADD3 R8, PT, PT, R4, 0x1c00, RZ ;  /* 0x00001c0004087810 */ /* 0x000fe20007ffe0ff */
[----:B------:R-:W2:Y:S03]  /*0110*/  LDCU UR10, c[0x0][0x380] ;  /* 0x00007000ff0a77ac */ /* 0x000ea60008000800 */
[----:B------:R-:W-:-:S04]  /*0120*/  VIMNMX R7, PT, PT, R3, R8, !PT ;  /* 0x0000000803077248 */ /* 0x000fc80007fe0100 */
[----:B------:R-:W-:-:S04]  /*0130*/  IADD3 R6, PT, PT, R7, -0x1c00, -R0 ;  /* 0xffffe40007067810 */ /* 0x000fc80007ffe800 */
[----:B------:R-:W-:-:S04]  /*0140*/  ISETP.NE.AND P0, PT, R6, R5, PT ;  /* 0x000000050600720c */ /* 0x000fc80003f05270 */
[----:B------:R-:W-:-:S04]  /*0150*/  SEL R7, RZ, 0x1, !P0 ;  /* 0x00000001ff077807 */ /* 0x000fc80004000000 */
[----:B------:R-:W-:Y:S01]  /*0160*/  IADD3 R5, PT, PT, R6, -R5, -R7 ;  /* 0x8000000506057210 */ /* 0x000fe20007ffe807 */
[----:B------:R-:W-:-:S03]  /*0170*/  IMAD.MOV.U32 R6, RZ, RZ, RZ ;  /* 0x000000ffff067224 */ /* 0x000fc600078e00ff */
[----:B------:R-:W-:-:S05]  /*0180*/  SHF.R.U32.HI R5, RZ, 0xa, R5 ;  /* 0x0000000aff057819 */ /* 0x000fca0000011605 */
[----:B------:R-:W-:-:S05]  /*0190*/  IMAD.HI.U32 R5, R5, 0x24924925, R6 ;  /* 0x2492492505057827 */ /* 0x000fca00078e0006 */
[C---:B------:R-:W-:Y:S02]  /*01a0*/  LOP3.LUT R6, R5.reuse, 0x1, RZ, 0xc0, !PT ;  /* 0x0000000105067812 */ /* 0x040fe400078ec0ff */
[----:B------:R-:W-:Y:S02]  /*01b0*/  ISETP.NE.AND P0, PT, R5, RZ, PT ;  /* 0x000000ff0500720c */ /* 0x000fe40003f05270 */
[----:B------:R-:W-:-:S13]  /*01c0*/  ISETP.NE.U32.AND P1, PT, R6, 0x1, PT ;  /* 0x000000010600780c */ /* 0x000fda0003f25070 */
[----:B-12---:R-:W-:Y:S05]  /*01d0*/  @!P1 BRA `(.L_x_16) ;  /* 0x0000000000cc9947 */ /* 0x006fea0003800000 */
[----:B------:R-:W-:Y:S01]  /*01e0*/  ISETP.NE.AND P1, PT, R0, RZ, PT ;  /* 0x000000ff0000720c */ /* 0x000fe20003f25270 */
[----:B------:R-:W1:Y:S01]  /*01f0*/  LDC.64 R6, c[0x0][0x388] ;  /* 0x0000e200ff067b82 */ /* 0x000e620000000a00 */
[----:B------:R-:W-:Y:S07]  /*0200*/  WARPSYNC.ALL ;  /* 0x0000000000007948 */ /* 0x000fee0003800000 */
[----:B------:R-:W-:Y:S01]  /*0210*/  BAR.SYNC.DEFER_BLOCKING 0x0 ;  /* 0x0000000000007b1d */ /* 0x000fe20000010000 */
[----:B------:R-:W-:-:S07]  /*0220*/  ISETP.GE.AND P2, PT, R4, UR7, PT ;  /* 0x0000000704007c0c */ /* 0x000fce000bf46270 */
[----:B------:R-:W2:Y:S01]  /*0230*/  @!P1 LDC.64 R10, c[0x0][0x390] ;  /* 0x0000e400ff0a9b82 */ /* 0x000ea20000000a00 */
[----:B------:R-:W-:-:S05]  /*0240*/  @!P1 IMAD.SHL.U32 R5, R9, 0x4, RZ ;  /* 0x0000000409059824 */ /* 0x000fca00078e00ff */
[----:B------:R-:W-:Y:S01]  /*0250*/  @!P1 LOP3.LUT R5, R5, 0x7fffffc, RZ, 0xc0, !PT ;  /* 0x07fffffc05059812 */ /* 0x000fe200078ec0ff */
[----:B-1----:R-:W-:-:S03]  /*0260*/  IMAD.WIDE.U32 R6, R4, 0x4, R6 ;  /* 0x0000000404067825 */ /* 0x002fc600078e0006 */
[----:B--2---:R-:W-:Y:S01]  /*0270*/  @!P1 IADD3 R10, P3, PT, R5, R10, RZ ;  /* 0x0000000a050a9210 */ /* 0x004fe20007f7e0ff */
[----:B------:R-:W-:-:S04]  /*0280*/  HFMA2 R5, -RZ, RZ, 0, 0 ;  /* 0x00000000ff057431 */ /* 0x000fc800000001ff */
[----:B------:R-:W-:-:S05]  /*0290*/  @!P1 IMAD.X R11, RZ, RZ, R11, P3 ;  /* 0x000000ffff0b9224 */ /* 0x000fca00018e060b */
[----:B------:R-:W2:Y:S04]  /*02a0*/  @!P1 LDG.E R10, desc[UR8][R10.64] ;  /* 0x000000080a0a9981 */ /* 0x000ea8000c1e1900 */
[----:B------:R-:W3:Y:S04]  /*02b0*/  @!P2 LDG.E R5, desc[UR8][R6.64] ;  /* 0x000000080605a981 */ /* 0x000ee8000c1e1900 */
[----:B--2---:R-:W-:Y:S04]  /*02c0*/  @!P1 STS [UR4], R10 ;  /* 0x0000000aff009988 */ /* 0x004fe80008000804 */
[----:B---3--:R-:W-:Y:S01]  /*02d0*/  STS [R2+0x204], R5 ;  /* 0x0002040502007388 */ /* 0x008fe20000000800 */
[----:B------:R-:W-:Y:S06]  /*02e0*/  BAR.SYNC.DEFER_BLOCKING 0x0 ;  /* 0x0000000000007b1d */ /* 0x000fec0000010000 */
[----:B------:R-:W1:Y:S02]  /*02f0*/  LDS R4, [R2+0x200] ;  /* 0x0002000002047984 */ /* 0x000e640000000800 */
[----:B-1----:R-:W-:-:S05]  /*0300*/  IMAD.IADD R9, R4, 0x1, R5 ;  /* 0x0000000104097824 */ /* 0x002fca00078e0205 */
[----:B------:R-:W-:Y:S01]  /*0310*/  STS [R2+0x604], R9 ;  /* 0x0006040902007388 */ /* 0x000fe20000000800 */
        /* <DEDUP_REMOVED lines=10> */
[----:B-1----:R-:W-:-:S05]  /*03c0*/  IADD3 R9, PT, PT, R11, R4, RZ ;  /* 0x000000040b097210 */ /* 0x002fca0007ffe0ff */
        /* <DEDUP_REMOVED lines=14> */
[----:B------:R-:W-:Y:S04]  /*04b0*/  LDS R4, [UR4] ;  /* 0x00000004ff047984 */ /* 0x000fe80008000800 */
[----:B------:R-:W1:Y:S02]  /*04c0*/  LDS R10, [UR4+0x800] ;  /* 0x00080004ff0a7984 */ /* 0x000e640008000800 */
[----:B-1----:R-:W-:-:S04]  /*04d0*/  @!P2 IADD3 R5, PT, PT, R10, R5, RZ ;  /* 0x000000050a05a210 */ /* 0x002fc80007ffe0ff */
[----:B------:R-:W-:Y:S01]  /*04e0*/  @!P2 IADD3 R5, PT, PT, -R5, R9, R4 ;  /* 0x000000090505a210 */ /* 0x000fe20007ffe104 */
[----:B------:R-:W-:-:S04]  /*04f0*/  IMAD.MOV.U32 R4, RZ, RZ, R8 ;  /* 0x000000ffff047224 */ /* 0x000fc800078e0008 */
[----:B------:R1:W-:Y:S03]  /*0500*/  @!P2 STG.E desc[UR8][R6.64], R5 ;  /* 0x000000050600a986 */ /* 0x0003e6000c101908 */
.L_x_16:
[----:B------:R-:W-:Y:S05]  /*0510*/  @!P0 EXIT ;  /* 0x000000000000894d */ /* 0x000fea0003800000 */
[----:B-1----:R-:W1:Y:S01]  /*0520*/  LDC.64 R6, c[0x0][0x388] ;  /* 0x0000e200ff067b82 */ /* 0x002e620000000a00 */
[----:B------:R-:W-:-:S13]  /*0530*/  ISETP.NE.AND P2, PT, R0, RZ, PT ;  /* 0x000000ff0000720c */ /* 0x000fda0003f45270 */
.L_x_17:
[----:B--2---:R-:W2:Y:S01]  /*0540*/  @!P2 LDC.64 R10, c[0x0][0x390] ;  /* 0x0000e400ff0aab82 */ /* 0x004ea20000000a00 */
[----:B------:R-:W-:Y:S07]  /*0550*/  WARPSYNC.ALL ;  /* 0x0000000000007948 */ /* 0x000fee0003800000 */
[----:B------:R-:W-:Y:S01]  /*0560*/  BAR.SYNC.DEFER_BLOCKING 0x0 ;  /* 0x0000000000007b1d */ /* 0x000fe20000010000 */
[----:B------:R-:W-:Y:S01]  /*0570*/  ISETP.GE.AND P0, PT, R4, UR10, PT ;  /* 0x0000000a04007c0c */ /* 0x000fe2000bf06270 */
[----:B------:R-:W-:Y:S01]  /*0580*/  IMAD.MOV.U32 R5, RZ, RZ, RZ ;  /* 0x000000ffff057224 */ /* 0x000fe200078e00ff */
[----:B------:R-:W-:-:S05]  /*0590*/  @!P2 SHF.R.U32.HI R9, RZ, 0x7, R4 ;  /* 0x00000007ff09a819 */ /* 0x000fca0000011604 */
[----:B--2---:R-:W-:-:S04]  /*05a0*/  @!P2 IMAD.WIDE.U32 R10, R9, 0x4, R10 ;  /* 0x00000004090aa825 */ /* 0x004fc800078e000a */
[----:B-1----:R-:W-:Y:S02]  /*05b0*/  IMAD.WIDE.U32 R8, R4, 0x4, R6 ;  /* 0x0000000404087825 */ /* 0x002fe400078e0006 */
[----:B------:R-:W2:Y:S04]  /*05c0*/  @!P2 LDG.E R10, desc[UR8][R10.64] ;  /* 0x000000080a0aa981 */ /* 0x000ea8000c1e1900 */
[----:B------:R-:W3:Y:S01]  /*05d0*/  @!P0 LDG.E R5, desc[UR8][R8.64] ;  /* 0x0000000808058981 */ /* 0x000ee2000c1e1900 */
[----:B------:R-:W1:Y:S01]  /*05e0*/  S2UR UR6, SR_CgaCtaId ;  /* 0x00000000000679c3 */ /* 0x000e620000008800 */
[----:B------:R-:W-:Y:S02]  /*05f0*/  UMOV UR5, 0x400 ;  /* 0x0000040000057882 */ /* 0x000fe40000000000 */
[----:B-1----:R-:W-:-:S09]  /*0600*/  ULEA UR5, UR6, UR5, 0x18 ;  /* 0x0000000506057291 */ /* 0x002fd2000f8ec0ff */
[----:B--2---:R-:W-:Y:S01]  /*0610*/  @!P2 STS [UR5], R10 ;  /* 0x0000000aff00a988 */ /* 0x004fe20008000805 */
[----:B------:R-:W-:-:S03]  /*0620*/  ISETP.NE.AND P2, PT, R0, RZ, PT ;  /* 0x000000ff0000720c */ /* 0x000fc60003f45270 */
[----:B---3--:R-:W-:Y:S01]  /*0630*/  STS [R2+0x204], R5 ;  /* 0x0002040502007388 */ /* 0x008fe20000000800 */
        /* <DEDUP_REMOVED lines=18> */
[----:B-1----:R-:W-:Y:S02]  /*0760*/  IMAD.IADD R11, R13, 0x1, R10 ;  /* 0x000000010d0b7824 */ /* 0x002fe400078e020a */
[----:B------:R-:W-:-:S03]  /*0770*/  VIADD R13, R4, 0x1c00 ;  /* 0x00001c00040d7836 */ /* 0x000fc60000000000 */
[----:B------:R-:W-:Y:S01]  /*0780*/  STS [R2+0x604], R11 ;  /* 0x0006040b02007388 */ /* 0x000fe20000000800 */
[----:B------:R-:W-:Y:S01]  /*0790*/  BAR.SYNC.DEFER_BLOCKING 0x0 ;  /* 0x0000000000007b1d */ /* 0x000fe20000010000 */
[----:B------:R-:W-:Y:S02]  /*07a0*/  ISETP.GE.AND P1, PT, R13, UR10, PT ;  /* 0x0000000a0d007c0c */ /* 0x000fe4000bf26270 */
[----:B------:R-:W-:-:S03]  /*07b0*/  @!P2 SHF.R.U32.HI R13, RZ, 0x7, R13 ;  /* 0x00000007ff0da819 */ /* 0x000fc6000001160d */
[----:B------:R-:W1:Y:S02]  /*07c0*/  LDS R10, [R2+0x584] ;  /* 0x00058400020a7984 */ /* 0x000e640000000800 */
[----:B-1----:R-:W-:-:S05]  /*07d0*/  IADD3 R15, PT, PT, R11, R10, RZ ;  /* 0x0000000a0b0f7210 */ /* 0x002fca0007ffe0ff */
[----:B------:R-:W-:Y:S01]  /*07e0*/  STS [R2+0x204], R15 ;  /* 0x0002040f02007388 */ /* 0x000fe20000000800 */
[----:B------:R-:W-:Y:S06]  /*07f0*/  BAR.SYNC.DEFER_BLOCKING 0x0 ;  /* 0x0000000000007b1d */ /* 0x000fec0000010000 */
[----:B------:R-:W1:Y:S02]  /*0800*/  LDS R10, [R2+0x104] ;  /* 0x00010400020a7984 */ /* 0x000e640000000800 */
[----:B-1----:R-:W-:Y:S02]  /*0810*/  IMAD.IADD R17, R15, 0x1, R10 ;  /* 0x000000010f117824 */ /* 0x002fe400078e020a */
[----:B------:R-:W1:Y:S03]  /*0820*/  @!P2 LDC.64 R10, c[0x0][0x390] ;  /* 0x0000e400ff0aab82 */ /* 0x000e660000000a00 */
[----:B------:R-:W-:Y:S05]  /*0830*/  STS [R2+0x604], R17 ;  /* 0x0006041102007388 */ /* 0x000fea0000000800 */
[----:B------:R-:W-:Y:S01]  /*0840*/  BAR.SYNC.DEFER_BLOCKING 0x0 ;  /* 0x0000000000007b1d */ /* 0x000fe20000010000 */
[----:B-1----:R-:W-:-:S04]  /*0850*/  @!P2 IMAD.WIDE.U32 R10, R13, 0x4, R10 ;  /* 0x000000040d0aa825 */ /* 0x002fc800078e000a */
[----:B------:R-:W-:Y:S01]  /*0860*/  IMAD.MOV.U32 R13, RZ, RZ, RZ ;  /* 0x000000ffff0d7224 */ /* 0x000fe200078e00ff */
[----:B------:R-:W-:Y:S04]  /*0870*/  LDS R12, [UR5] ;  /* 0x00000005ff0c7984 */ /* 0x000fe80008000800 */
[----:B------:R-:W1:Y:S02]  /*0880*/  LDS R14, [UR5+0x800] ;  /* 0x00080005ff0e7984 */ /* 0x000e640008000800 */
[----:B-1----:R-:W-:-:S04]  /*0890*/  @!P0 IADD3 R5, PT, PT, R14, R5, RZ ;  /* 0x000000050e058210 */ /* 0x002fc80007ffe0ff */
[----:B------:R-:W-:-:S05]  /*08a0*/  @!P0 IADD3 R5, PT, PT, -R5, R17, R12 ;  /* 0x0000001105058210 */ /* 0x000fca0007ffe10c */
[----:B------:R-:W-:Y:S01]  /*08b0*/  @!P0 STG.E desc[UR8][R8.64], R5 ;  /* 0x0000000508008986 */ /* 0x000fe2000c101908 */
[----:B------:R-:W-:Y:S06]  /*08c0*/  BAR.SYNC.DEFER_BLOCKING 0x0 ;  /* 0x0000000000007b1d */ /* 0x000fec0000010000 */
[----:B------:R-:W2:Y:S04]  /*08d0*/  @!P2 LDG.E R10, desc[UR8][R10.64] ;  /* 0x000000080a0aa981 */ /* 0x000ea8000c1e1900 */
[----:B------:R-:W3:Y:S01]  /*08e0*/  @!P1 LDG.E R13, desc[UR8][R8.64+0x7000] ;  /* 0x00700008080d9981 */ /* 0x000ee2000c1e1900 */
[----:B------:R-:W-:-:S05]  /*08f0*/  VIADD R4, R4, 0x3800 ;  /* 0x0000380004047836 */ /* 0x000fca0000000000 */
[----:B------:R-:W-:Y:S01]  /*0900*/  ISETP.GE.AND P0, PT, R4, R3, PT ;  /* 0x000000030400720c */ /* 0x000fe20003f06270 */
        /* <DEDUP_REMOVED lines=34> */
[----:B------:R-:W-:-:S05]  /*0b30*/  @!P1 IADD3 R13, PT, PT, -R13, R15, R10 ;  /* 0x0000000f0d0d9210 */ /* 0x000fca0007ffe10a */
[----:B------:R2:W-:Y:S01]  /*0b40*/  @!P1 STG.E desc[UR8][R8.64+0x7000], R13 ;  /* 0x0070000d08009986 */ /* 0x0005e2000c101908 */
[----:B------:R-:W-:Y:S05]  /*0b50*/  @!P0 BRA `(.L_x_17) ;  /* 0xfffffff800788947 */ /* 0x000fea000383ffff */
[----:B------:R-:W-:Y:S05]  /*0b60*/  EXIT ;  /* 0x000000000000794d */ /* 0x000fea0003800000 */
.L_x_18:
        /* <DEDUP_REMOVED lines=9> */
.L_x_77:


//--------------------- .text._Z13boxsum_stage4iPi --------------------------
	.section	.text._Z13boxsum_stage4iPi,"ax",@progbits
	.align	128
.text._Z13boxsum_stage4iPi:
        .type           _Z13boxsum_stage4iPi,@function
        .size           _Z13boxsum_stage4iPi,(.L_x_78 - _Z13boxsum_stage4iPi)
        .other          _Z13boxsum_stage4iPi,@"STO_CUDA_ENTRY STV_DEFAULT"
_Z13boxsum_stage4iPi:
[----:B------:R-:W-:Y:S08]  /*0000*/  LDC R1, c[0x0][0x37c] ;  /* 0x0000df00ff017b82 */ /* 0x000ff00000000800 */
[----:B------:R-:W0:Y:S02]  /*0010*/  S2UR UR4, SR_CTAID.X ;  /* 0x00000000000479c3 */ /* 0x000e240000002500 */
[----:B0-----:R-:W-:-:S13]  /*0020*/  ISETP.NE.AND P0, PT, RZ, UR4, PT ;  /* 0x00000004ff007c0c */ /* 0x001fda000bf05270 */
[----:B------:R-:W-:Y:S05]  /*0030*/  @P0 EXIT ;  /* 0x000000000000094d */ /* 0x000fea0003800000 */
[----:B------:R-:W0:Y:S02]  /*0040*/  LDCU UR4, c[0x0][0x380] ;  /* 0x00007000ff0477ac */ /* 0x000e240008000800 */
[----:B0-----:R-:W-:-:S05]  /*0050*/  IMAD.U32 R7, RZ, RZ, UR4 ;  /* 0x00000004ff077e24 */ /* 0x001fca000f8e00ff */
[----:B------:R-:W-:-:S13]  /*0060*/  ISETP.GE.AND P0, PT, R7, 0x1, PT ;  /* 0x000000010700780c */ /* 0x000fda0003f06270 */
[----:B------:R-:W-:Y:S05]  /*0070*/  @!P0 EXIT ;  /* 0x000000000000894d */ /* 0x000fea0003800000 */
[----:B------:R-:W0:Y:S01]  /*0080*/  S2R R0, SR_TID.X ;  /* 0x0000000000007919 */ /* 0x000e220000002100 */
[----:B------:R-:W1:Y:S01]  /*0090*/  S2UR UR5, SR_CgaCtaId ;  /* 0x00000000000579c3 */ /* 0x000e620000008800 */
[----:B------:R-:W-:Y:S01]  /*00a0*/  UMOV UR4, 0x400 ;  /* 0x0000040000047882 */ /* 0x000fe20000000000 */
[----:B------:R-:W2:Y:S01]  /*00b0*/  LDCU.64 UR6, c[0x0][0x358] ;  /* 0x00006b00ff0677ac */ /* 0x000ea20008000a00 */
[----:B------:R-:W-:Y:S01]  /*00c0*/  IMAD.MOV.U32 R11, RZ, RZ, RZ ;  /* 0x000000ffff0b7224 */ /* 0x000fe200078e00ff */
[----:B------:R-:W3:Y:S01]  /*00d0*/  LDCU UR8, c[0x0][0x380] ;  /* 0x00007000ff0877ac */ /* 0x000ee20008000800 */
[----:B-1----:R-:W-:Y:S01]  /*00e0*/  ULEA UR4, UR5, UR4, 0x18 ;  /* 0x0000000405047291 */ /* 0x002fe2000f8ec0ff */
[----:B0-----:R-:W-:Y:S01]  /*00f0*/  VIADD R2, R0, 0x80 ;  /* 0x0000008000027836 */ /* 0x001fe20000000000 */
[----:B------:R-:W-:Y:S01]  /*0100*/  LOP3.LUT R3, RZ, R0, RZ, 0x33, !PT ;  /* 0x00000000ff037212 */ /* 0x000fe200078e33ff */
[----:B------:R-:W-:-:S03]  /*0110*/  IMAD.MOV.U32 R4, RZ, RZ, R0 ;  /* 0x000000ffff047224 */ /* 0x000fc600078e0000 */
[C---:B------:R-:W-:Y:S02]  /*0120*/  LEA R6, R0.reuse, UR4, 0x2 ;  /* 0x0000000400067c11 */ /* 0x040fe4000f8e10ff */
[----:B------:R-:W-:-:S05]  /*0130*/  VIADDMNMX R2, R0, R7, R2, !PT ;  /* 0x0000000700027246 */ /* 0x000fca0007800102 */
[----:B------:R-:W-:-:S05]  /*0140*/  IMAD.IADD R8, R2, 0x1, R3 ;  /* 0x0000000102087824 */ /* 0x000fca00078e0203 */
[----:B------:R-:W-:-:S13]  /*0150*/  ISETP.GE.U32.AND P0, PT, R8, 0x80, PT ;  /* 0x000000800800780c */ /* 0x000fda0003f06070 */
[----:B--23--:R-:W-:Y:S05]  /*0160*/  @!P0 BRA `(.L_x_19) ;  /* 0x0000000800008947 */ /* 0x00cfea0003800000 */
[----:B------:R-:W0:Y:S01]  /*0170*/  LDC.64 R2, c[0x0][0x388] ;  /* 0x0000e200ff027b82 */ /* 0x000e220000000a00 */
[----:B------:R-:W-:Y:S01]  /*0180*/  LEA.HI R4, R8, 0x1, RZ, 0x19 ;  /* 0x0000000108047811 */ /* 0x000fe200078fc8ff */
[----:B------:R-:W-:Y:S01]  /*0190*/  IMAD.MOV.U32 R11, RZ, RZ, RZ ;  /* 0x000000ffff0b7224 */ /* 0x000fe200078e00ff */
[----:B------:R-:W-:Y:S02]  /*01a0*/  MOV R9, R0 ;  /* 0x0000000000097202 */ /* 0x000fe40000000f00 */
[----:B------:R-:W-:-:S05]  /*01b0*/  LOP3.LUT R4, R4, 0x3fffffe, RZ, 0xc0, !PT ;  /* 0x03fffffe04047812 */ /* 0x000fca00078ec0ff */
[----:B------:R-:W-:-:S07]  /*01c0*/  IMAD.MOV R10, RZ, RZ, -R4 ;  /* 0x000000ffff0a7224 */ /* 0x000fce00078e0a04 */
.L_x_24:
[----:B------:R-:W-:Y:S01]  /*01d0*/  IMAD.U32 R7, RZ, RZ, UR8 ;  /* 0x00000008ff077e24 */ /* 0x000fe2000f8e00ff */
[----:B------:R-:W-:Y:S01]  /*01e0*/  ISETP.NE.AND P0, PT, R0, RZ, PT ;  /* 0x000000ff0000720c */ /* 0x000fe20003f05270 */
[----:B------:R-:W-:Y:S05]  /*01f0*/  WARPSYNC.ALL ;  /* 0x0000000000007948 */ /* 0x000fea0003800000 */
[----:B------:R-:W-:Y:S01]  /*0200*/  BAR.SYNC.DEFER_BLOCKING 0x0 ;  /* 0x0000000000007b1d */ /* 0x000fe20000010000 */
[C---:B------:R-:W-:Y:S01]  /*0210*/  ISETP.GE.AND P5, PT, R9.reuse, R7, PT ;  /* 0x000000070900720c */ /* 0x040fe20003fa6270 */
[----:B------:R-:W-:Y:S01]  /*0220*/  IMAD.MOV.U32 R13, RZ, RZ, RZ ;  /* 0x000000ffff0d7224 */ /* 0x000fe200078e00ff */
[----:B012---:R-:W-:Y:S01]  /*0230*/  P2R R4, PR, RZ, 0x1 ;  /* 0x00000001ff047803 */ /* 0x007fe20000000000 */
[----:B0-----:R-:W-:-:S02]  /*0240*/  IMAD.WIDE.U32 R4, R9, 0x4, R2 ;  /* 0x0000000409047825 */ /* 0x001fc400078e0002 */
[----:B------:R-:W-:Y:S08]  /*0250*/  BSSY.RECONVERGENT B0, `(.L_x_20) ;  /* 0x0000003000007945 */ /* 0x000ff00003800200 */
[----:B------:R-:W-:Y:S05]  /*0260*/  @P5 BRA `(.L_x_21) ;  /* 0x0000000000045947 */ /* 0x000fea0003800000 */
[----:B------:R0:W5:Y:S02]  /*0270*/  LDG.E R13, desc[UR6][R4.64] ;  /* 0x00000006040d7981 */ /* 0x000164000c1e1900 */
.L_x_21:
[----:B------:R-:W-:Y:S05]  /*0280*/  BSYNC.RECONVERGENT B0 ;  /* 0x0000000000007941 */ /* 0x000fea0003800200 */
.L_x_20:
[----:B-----5:R-:W-:Y:S01]  /*0290*/  STS [R6], R13 ;  /* 0x0000000d06007388 */ /* 0x020fe20000000800 */
[C---:B------:R-:W-:Y:S01]  /*02a0*/  ISETP.GE.U32.AND P6, PT, R0.reuse, 0x2, PT ;  /* 0x000000020000780c */ /* 0x040fe20003fc6070 */
[----:B------:R-:W1:Y:S08]  /*02b0*/  S2UR UR5, SR_CgaCtaId ;  /* 0x00000000000579c3 */ /* 0x000e700000008800 */
[----:B------:R-:W-:Y:S01]  /*02c0*/  BAR.SYNC.DEFER_BLOCKING 0x0 ;  /* 0x0000000000007b1d */ /* 0x000fe20000010000 */
[----:B------:R-:W-:-:S02]  /*02d0*/  ISETP.GE.U32.AND P1, PT, R0, 0x8, PT ;  /* 0x000000080000780c */ /* 0x000fc40003f26070 */
[C---:B------:R-:W-:Y:S02]  /*02e0*/  ISETP.GE.U32.AND P2, PT, R0.reuse, 0x10, PT ;  /* 0x000000100000780c */ /* 0x040fe40003f46070 */
[C---:B------:R-:W-:Y:S01]  /*02f0*/  ISETP.GE.U32.AND P3, PT, R0.reuse, 0x20, PT ;  /* 0x000000200000780c */ /* 0x040fe20003f66070 */
[----:B------:R-:W-:Y:S01]  /*0300*/  UMOV UR4, 0x400 ;  /* 0x0000040000047882 */ /* 0x000fe20000000000 */
[----:B------:R-:W-:Y:S01]  /*0310*/  ISETP.GE.U32.AND P4, PT, R0, 0x40, PT ;  /* 0x000000400000780c */ /* 0x000fe20003f86070 */
[----:B------:R-:W-:Y:S01]  /*0320*/  BSSY.RECONVERGENT B0, `(.L_x_22) ;  /* 0x0000032000007945 */ /* 0x000fe20003800200 */
[----:B------:R-:W-:Y:S01]  /*0330*/  IADD3 R16, PT, PT, R9, 0x80, RZ ;  /* 0x0000008009107810 */ /* 0x000fe20007ffe0ff */
[----:B-1----:R-:W-:Y:S01]  /*0340*/  ULEA UR4, UR5, UR4, 0x18 ;  /* 0x0000000405047291 */ /* 0x002fe2000f8ec0ff */
[----:B------:R-:W1:Y:S02]  /*0350*/  @P0 LDS R12, [R6+-0x4] ;  /* 0xfffffc00060c0984 */ /* 0x000e640000000800 */
[----:B-1----:R-:W-:Y:S01]  /*0360*/  @P0 IMAD.IADD R13, R13, 0x1, R12 ;  /* 0x000000010d0d0824 */ /* 0x002fe200078e020c */
[----:B------:R-:W-:Y:S01]  /*0370*/  BAR.SYNC.DEFER_BLOCKING 0x0 ;  /* 0x0000000000007b1d */ /* 0x000fe20000010000 */
[----:B------:R-:W-:-:S02]  /*0380*/  P2R R12, PR, RZ, 0x40 ;  /* 0x00000040ff0c7803 */ /* 0x000fc40000000000 */
[----:B------:R-:W-:-:S03]  /*0390*/  ISETP.GE.U32.AND P0, PT, R0, 0x4, PT ;  /* 0x000000040000780c */ /* 0x000fc60003f06070 */
[----:B------:R-:W-:Y:S02]  /*03a0*/  STS [R6], R13 ;  /* 0x0000000d06007388 */ /* 0x000fe40000000800 */
[----:B------:R-:W-:Y:S06]  /*03b0*/  BAR.SYNC.DEFER_BLOCKING 0x0 ;  /* 0x0000000000007b1d */ /* 0x000fec0000010000 */
[----:B------:R-:W1:Y:S02]  /*03c0*/  @P6 LDS R12, [R6+-0x8] ;  /* 0xfffff800060c6984 */ /* 0x000e640000000800 */
[----:B-1----:R-:W-:Y:S01]  /*03d0*/  @P6 IMAD.IADD R13, R13, 0x1, R12 ;  /* 0x000000010d0d6824 */ /* 0x002fe200078e020c */
[----:B------:R-:W-:Y:S06]  /*03e0*/  BAR.SYNC.DEFER_BLOCKING 0x0 ;  /* 0x0000000000007b1d */ /* 0x000fec0000010000 */
[----:B------:R-:W-:Y:S02]  /*03f0*/  STS [R6], R13 ;  /* 0x0000000d06007388 */ /* 0x000fe40000000800 */
[----:B------:R-:W-:Y:S06]  /*0400*/  BAR.SYNC.DEFER_BLOCKING 0x0 ;  /* 0x0000000000007b1d */ /* 0x000fec0000010000 */
[----:B------:R-:W1:Y:S02]  /*0410*/  @P0 LDS R12, [R6+-0x10] ;  /* 0xfffff000060c0984 */ /* 0x000e640000000800 */
[----:B-1----:R-:W-:Y:S01]  /*0420*/  @P0 IADD3 R13, PT, PT, R13, R12, RZ ;  /* 0x0000000c0d0d0210 */ /* 0x002fe20007ffe0ff */
[----:B------:R-:W-:Y:S06]  /*0430*/  BAR.SYNC.DEFER_BLOCKING 0x0 ;  /* 0x0000000000007b1d */ /* 0x000fec0000010000 */
        /* <DEDUP_REMOVED lines=20> */
[----:B------:R1:W-:Y:S02]  /*0580*/  STS [R6], R13 ;  /* 0x0000000d06007388 */ /* 0x0003e40000000800 */
[----:B------:R-:W-:Y:S01]  /*0590*/  BAR.SYNC.DEFER_BLOCKING 0x0 ;  /* 0x0000000000007b1d */ /* 0x000fe20000010000 */
[----:B-1----:R-:W-:-:S05]  /*05a0*/  IMAD.MOV.U32 R13, RZ, RZ, RZ ;  /* 0x000000ffff0d7224 */ /* 0x002fca00078e00ff */
[----:B------:R-:W1:Y:S02]  /*05b0*/  @!P5 LDS R12, [R6] ;  /* 0x00000000060cd984 */ /* 0x000e640000000800 */
[--C-:B-1----:R-:W-:Y:S02]  /*05c0*/  @!P5 IMAD.IADD R15, R12, 0x1, R11.reuse ;  /* 0x000000010c0fd824 */ /* 0x102fe400078e020b */
[----:B------:R-:W1:Y:S04]  /*05d0*/  LDS R12, [UR4+0x1fc] ;  /* 0x0001fc04ff0c7984 */ /* 0x000e680008000800 */
[----:B------:R2:W-:Y:S01]  /*05e0*/  @!P5 STG.E desc[UR6][R4.64], R15 ;  /* 0x0000000f0400d986 */ /* 0x0005e2000c101906 */
[----:B------:R-:W-:Y:S01]  /*05f0*/  BAR.SYNC.DEFER_BLOCKING 0x0 ;  /* 0x0000000000007b1d */ /* 0x000fe20000010000 */
[----:B------:R-:W-:Y:S01]  /*0600*/  ISETP.GE.AND P5, PT, R16, R7, PT ;  /* 0x000000071000720c */ /* 0x000fe20003fa6270 */
[----:B-1----:R-:W-:-:S12]  /*0610*/  IMAD.IADD R14, R12, 0x1, R11 ;  /* 0x000000010c0e7824 */ /* 0x002fd800078e020b */
[----:B--2---:R-:W-:Y:S05]  /*0620*/  @P5 BRA `(.L_x_23) ;  /* 0x0000000000045947 */ /* 0x004fea0003800000 */
[----:B------:R1:W5:Y:S02]  /*0630*/  LDG.E R13, desc[UR6][R4.64+0x200] ;  /* 0x00020006040d7981 */ /* 0x000364000c1e1900 */
.L_x_23:
[----:B------:R-:W-:Y:S05]  /*0640*/  BSYNC.RECONVERGENT B0 ;  /* 0x0000000000007941 */ /* 0x000fea0003800200 */
.L_x_22:
[----:B-----5:R-:W-:Y:S01]  /*0650*/  STS [R6], R13 ;  /* 0x0000000d06007388 */ /* 0x020fe20000000800 */
[----:B------:R-:W-:Y:S01]  /*0660*/  P2R R11, PR, RZ, 0x20 ;  /* 0x00000020ff0b7803 */ /* 0x000fe20000000000 */
[----:B------:R-:W-:Y:S01]  /*0670*/  VIADD R10, R10, 0x2 ;  /* 0x000000020a0a7836 */ /* 0x000fe20000000000 */
[----:B------:R-:W-:Y:S01]  /*0680*/  BAR.SYNC.DEFER_BLOCKING 0x0 ;  /* 0x0000000000007b1d */ /* 0x000fe20000010000 */
[----:B------:R-:W-:Y:S01]  /*0690*/  ISETP.NE.AND P5, PT, R0, RZ, PT ;  /* 0x000000ff0000720c */ /* 0x000fe20003fa5270 */
[----:B------:R-:W-:-:S12]  /*06a0*/  VIADD R9, R9, 0x100 ;  /* 0x0000010009097836 */ /* 0x000fd80000000000 */
[----:B------:R-:W2:Y:S02]  /*06b0*/  @P5 LDS R12, [R6+-0x4] ;  /* 0xfffffc00060c5984 */ /* 0x000ea40000000800 */
[----:B--2---:R-:W-:Y:S01]  /*06c0*/  @P5 IMAD.IADD R13, R13, 0x1, R12 ;  /* 0x000000010d0d5824 */ /* 0x004fe200078e020c */
[----:B------:R-:W-:Y:S01]  /*06d0*/  BAR.SYNC.DEFER_BLOCKING 0x0 ;  /* 0x0000000000007b1d */ /* 0x000fe20000010000 */
[----:B------:R-:W-:-:S05]  /*06e0*/  ISETP.NE.AND P5, PT, R11, RZ, PT ;  /* 0x000000ff0b00720c */ /* 0x000fca0003fa5270 */
[----:B------:R-:W-:Y:S02]  /*06f0*/  STS [R6], R13 ;  /* 0x0000000d06007388 */ /* 0x000fe40000000800 */
[----:B------:R-:W-:Y:S06]  /*0700*/  BAR.SYNC.DEFER_BLOCKING 0x0 ;  /* 0x0000000000007b1d */ /* 0x000fec0000010000 */
[----:B------:R-:W2:Y:S02]  /*0710*/  @P6 LDS R12, [R6+-0x8] ;  /* 0xfffff800060c6984 */ /* 0x000ea40000000800 */
[----:B--2---:R-:W-:Y:S01]  /*0720*/  @P6 IMAD.IADD R13, R13, 0x1, R12 ;  /* 0x000000010d0d6824 */ /* 0x004fe200078e020c */
[----:B------:R-:W-:Y:S06]  /*0730*/  BAR.SYNC.DEFER_BLOCKING 0x0 ;  /* 0x0000000000007b1d */ /* 0x000fec0000010000 */
[----:B------:R-:W-:Y:S02]  /*0740*/  STS [R6], R13 ;  /* 0x0000000d06007388 */ /* 0x000fe40000000800 */
[----:B------:R-:W-:Y:S06]  /*0750*/  BAR.SYNC.DEFER_BLOCKING 0x0 ;  /* 0x0000000000007b1d */ /* 0x000fec0000010000 */
[----:B------:R-:W2:Y:S02]  /*0760*/  @P0 LDS R12, [R6+-0x10] ;  /* 0xfffff000060c0984 */ /* 0x000ea40000000800 */
[----:B--2---:R-:W-:Y:S01]  /*0770*/  @P0 IADD3 R13, PT, PT, R13, R12, RZ ;  /* 0x0000000c0d0d0210 */ /* 0x004fe20007ffe0ff */
        /* <DEDUP_REMOVED lines=24> */
[----:B------:R-:W2:Y:S04]  /*0900*/  @!P5 LDS R11, [R6] ;  /* 0x00000000060bd984 */ /* 0x000ea80000000800 */
[----:B------:R-:W3:Y:S01]  /*0910*/  LDS R12, [UR4+0x1fc] ;  /* 0x0001fc04ff0c7984 */ /* 0x000ee20008000800 */
[C---:B--2---:R-:W-:Y:S01]  /*0920*/  @!P5 IADD3 R15, PT, PT, R14.reuse, R11, RZ ;  /* 0x0000000b0e0fd210 */ /* 0x044fe20007ffe0ff */
[----:B---3--:R-:W-:-:S04]  /*0930*/  IMAD.IADD R11, R14, 0x1, R12 ;  /* 0x000000010e0b7824 */ /* 0x008fc800078e020c */
[----:B------:R2:W-:Y:S01]  /*0940*/  @!P5 STG.E desc[UR6][R4.64+0x200], R15 ;  /* 0x0002000f0400d986 */ /* 0x0005e2000c101906 */
[----:B------:R-:W-:Y:S05]  /*0950*/  @P0 BRA `(.L_x_24) ;  /* 0xfffffff8001c0947 */ /* 0x000fea000383ffff */
[----:B012---:R-:W-:-:S07]  /*0960*/  IMAD.MOV.U32 R4, RZ, RZ, R9 ;  /* 0x000000ffff047224 */ /* 0x007fce00078e0009 */
.L_x_19:
[----:B------:R-:W-:-:S13]  /*0970*/  LOP3.LUT P0, RZ, R8, 0x80, RZ, 0xc0, !PT ;  /* 0x0000008008ff7812 */ /* 0x000fda000780c0ff */
[----:B------:R-:W-:Y:S05]  /*0980*/  @P0 EXIT ;  /* 0x000000000000094d */ /* 0x000fea0003800000 */
[----:B------:R-:W0:Y:S01]  /*0990*/  LDC.64 R2, c[0x0][0x388] ;  /* 0x0000e200ff027b82 */ /* 0x000e220000000a00 */
[----:B------:R-:W-:Y:S01]  /*09a0*/  ISETP.GE.AND P0, PT, R4, R7, PT ;  /* 0x000000070400720c */ /* 0x000fe20003f06270 */
[----:B------:R-:W-:Y:S05]  /*09b0*/  WARPSYNC.ALL ;  /* 0x0000000000007948 */ /* 0x000fea0003800000 */
[----:B------:R-:W-:Y:S01]  /*09c0*/  BSSY.RECONVERGENT B0, `(.L_x_25) ;  /* 0x0000007000007945 */ /* 0x000fe20003800200 */
[----:B------:R-:W-:Y:S01]  /*09d0*/  HFMA2 R5, -RZ, RZ, 0, 0 ;  /* 0x00000000ff057431 */ /* 0x000fe200000001ff */
[----:B------:R-:W-:Y:S01]  /*09e0*/  BAR.SYNC.DEFER_BLOCKING 0x0 ;  /* 0x0000000000007b1d */ /* 0x000fe20000010000 */
[----:B------:R-:W-:Y:S01]  /*09f0*/  ISETP.NE.AND P1, PT, R0, RZ, PT ;  /* 0x000000ff0000720c */ /* 0x000fe20003f25270 */
[----:B0-----:R-:W-:-:S04]  /*0a00*/  IMAD.WIDE.U32 R2, R4, 0x4, R2 ;  /* 0x0000000404027825 */ /* 0x001fc800078e0002 */
[----:B------:R-:W-:Y:S08]  /*0a10*/  @P0 BRA `(.L_x_26) ;  /* 0x0000000000040947 */ /* 0x000ff00003800000 */
[----:B------:R0:W5:Y:S02]  /*0a20*/  LDG.E R5, desc[UR6][R2.64] ;  /* 0x0000000602057981 */ /* 0x000164000c1e1900 */
.L_x_26:
[----:B------:R-:W-:Y:S05]  /*0a30*/  BSYNC.RECONVERGENT B0 ;  /* 0x0000000000007941 */ /* 0x000fea0003800200 */
.L_x_25:
[----:B-----5:R-:W-:Y:S01]  /*0a40*/  STS [R6], R5 ;  /* 0x0000000506007388 */ /* 0x020fe20000000800 */
[----:B------:R-:W-:Y:S01]  /*0a50*/  BAR.SYNC.DEFER_BLOCKING 0x0 ;  /* 0x0000000000007b1d */ /* 0x000fe20000010000 */
[----:B------:R-:W-:-:S05]  /*0a60*/  ISETP.GE.U32.AND P2, PT, R0, 0x2, PT ;  /* 0x000000020000780c */ /* 0x000fca0003f46070 */
[----:B------:R-:W1:Y:S02]  /*0a70*/  @P1 LDS R4, [R6+-0x4] ;  /* 0xfffffc0006041984 */ /* 0x000e640000000800 */
[----:B-1----:R-:W-:Y:S01]  /*0a80*/  @P1 IMAD.IADD R5, R5, 0x1, R4 ;  /* 0x0000000105051824 */ /* 0x002fe200078e0204 */
[----:B------:R-:W-:Y:S01]  /*0a90*/  BAR.SYNC.DEFER_BLOCKING 0x0 ;  /* 0x0000000000007b1d */ /* 0x000fe20000010000 */
[----:B------:R-:W-:-:S05]  /*0aa0*/  ISETP.GE.U32.AND P1, PT, R0, 0x4, PT ;  /* 0x000000040000780c */ /* 0x000fca0003f26070 */
[----:B------:R-:W-:Y:S02]  /*0ab0*/  STS [R6], R5 ;  /* 0x0000000506007388 */ /* 0x000fe40000000800 */
[----:B------:R-:W-:Y:S06]  /*0ac0*/  BAR.SYNC.DEFER_BLOCKING 0x0 ;  /* 0x0000000000007b1d */ /* 0x000fec0000010000 */
        /* <DEDUP_REMOVED lines=19> */
[----:B-1----:R-:W-:Y:S01]  /*0c00*/  @P1 IADD3 R5, PT, PT, R5, R4, RZ ;  /* 0x0000000405051210 */ /* 0x002fe20007ffe0ff */
[----:B------:R-:W-:Y:S01]  /*0c10*/  BAR.SYNC.DEFER_BLOCKING 0x0 ;  /* 0x0000000000007b1d */ /* 0x000fe20000010000 */
[----:B------:R-:W-:-:S05]  /*0c20*/  ISETP.GE.U32.AND P1, PT, R0, 0x40, PT ;  /* 0x000000400000780c */ /* 0x000fca0003f26070 */
        /* <DEDUP_REMOVED lines=12> */
[----:B------:R-:W1:Y:S04]  /*0cf0*/  @!P0 LDS R0, [R6] ;  /* 0x0000000006008984 */ /* 0x000e680000000800 */
[----:B------:R-:W-:Y:S01]  /*0d00*/  LDS R4, [UR4+0x1fc] ;  /* 0x0001fc04ff047984 */ /* 0x000fe20008000800 */
[----:B-1----:R-:W-:-:S05]  /*0d10*/  @!P0 IMAD.IADD R11, R0, 0x1, R11 ;  /* 0x00000001000b8824 */ /* 0x002fca00078e020b */
[----:B------:R-:W-:Y:S01]  /*0d20*/  @!P0 STG.E desc[UR6][R2.64], R11 ;  /* 0x0000000b02008986 */ /* 0x000fe2000c101906 */
[----:B------:R-:W-:Y:S05]  /*0d30*/  EXIT ;  /* 0x000000000000794d */ /* 0x000fea0003800000 */
.L_x_27:
        /* <DEDUP_REMOVED lines=12> */
.L_x_78:


//--------------------- .text._Z13boxsum_stage3iPiS_ --------------------------
	.section	.text._Z13boxsum_stage3iPiS_,"ax",@progbits
	.align	128
.text._Z13boxsum_stage3iPiS_:
        .type           _Z13boxsum_stage3iPiS_,@function
        .size           _Z13boxsum_stage3iPiS_,(.L_x_79 - _Z13boxsum_stage3iPiS_)
        .other          _Z13boxsum_stage3iPiS_,@"STO_CUDA_ENTRY STV_DEFAULT"
_Z13boxsum_stage3iPiS_:
[----:B------:R-:W-:Y:S08]  /*0000*/  LDC R1, c[0x0][0x37c] ;  /* 0x0000df00ff017b82 */ /* 0x000ff00000000800 */
[----:B------:R-:W0:Y:S08]  /*0010*/  S2UR UR4, SR_CTAID.X ;  /* 0x00000000000479c3 */ /* 0x000e300000002500 */
[----:B------:R-:W1:Y:S08]  /*0020*/  LDC R5, c[0x0][0x380] ;  /* 0x0000e000ff057b82 */ /* 0x000e700000000800 */
[----:B------:R-:W2:Y:S01]  /*0030*/  LDC R0, c[0x0][0x370] ;  /* 0x0000dc00ff007b82 */ /* 0x000ea20000000800 */
[----:B0-----:R-:W-:-:S06]  /*0040*/  USHF.L.U32 UR4, UR4, 0x7, URZ ;  /* 0x0000000704047899 */ /* 0x001fcc00080006ff */
[----:B-1----:R-:W-:-:S13]  /*0050*/  ISETP.LE.AND P0, PT, R5, UR4, PT ;  /* 0x0000000405007c0c */ /* 0x002fda000bf03270 */
[----:B--2---:R-:W-:Y:S05]  /*0060*/  @P0 EXIT ;  /* 0x000000000000094d */ /* 0x004fea0003800000 */
[----:B------:R-:W-:Y:S01]  /*0070*/  IMAD.SHL.U32 R0, R0, 0x80, RZ ;  /* 0x0000008000007824 */ /* 0x000fe200078e00ff */
[----:B------:R-:W0:Y:S01]  /*0080*/  S2R R4, SR_TID.X ;  /* 0x0000000000047919 */ /* 0x000e220000002100 */
[----:B------:R-:W1:Y:S01]  /*0090*/  S2UR UR5, SR_CgaCtaId ;  /* 0x00000000000579c3 */ /* 0x000e620000008800 */
[----:B------:R-:W2:Y:S02]  /*00a0*/  LDCU.64 UR6, c[0x0][0x358] ;  /* 0x00006b00ff0677ac */ /* 0x000ea40008000a00 */
[----:B------:R-:W-:Y:S01]  /*00b0*/  VIMNMX.U32 R10, PT, PT, R0, 0x1, !PT ;  /* 0x00000001000a7848 */ /* 0x000fe20007fe0000 */
[----:B------:R-:W3:Y:S03]  /*00c0*/  LDCU UR9, c[0x0][0x380] ;  /* 0x00007000ff0977ac */ /* 0x000ee60008000800 */
[----:B------:R-:W4:Y:S01]  /*00d0*/  I2F.U32.RP R8, R10 ;  /* 0x0000000a00087306 */ /* 0x000f220000209000 */
[----:B------:R-:W-:Y:S01]  /*00e0*/  IADD3 R11, PT, PT, RZ, -R10, RZ ;  /* 0x8000000aff0b7210 */ /* 0x000fe20007ffe0ff */
[----:B------:R-:W0:Y:S01]  /*00f0*/  LDCU UR8, c[0x0][0x380] ;  /* 0x00007000ff0877ac */ /* 0x000e220008000800 */
[----:B------:R-:W-:-:S05]  /*0100*/  ISETP.NE.U32.AND P2, PT, R10, RZ, PT ;  /* 0x000000ff0a00720c */ /* 0x000fca0003f45070 */
[----:B----4-:R-:W4:Y:S01]  /*0110*/  MUFU.RCP R8, R8 ;  /* 0x0000000800087308 */ /* 0x010f220000001000 */
[C---:B0-----:R-:W-:Y:S01]  /*0120*/  VIADD R7, R4.reuse, UR4 ;  /* 0x0000000404077c36 */ /* 0x041fe20008000000 */
[----:B------:R-:W-:Y:S01]  /*0130*/  UMOV UR4, 0x400 ;  /* 0x0000040000047882 */ /* 0x000fe20000000000 */
[----:B------:R-:W-:Y:S01]  /*0140*/  IMAD.IADD R5, R4, 0x1, R5 ;  /* 0x0000000104057824 */ /* 0x000fe200078e0205 */
[----:B-1----:R-:W-:Y:S01]  /*0150*/  ULEA UR4, UR5, UR4, 0x18 ;  /* 0x0000000405047291 */ /* 0x002fe2000f8ec0ff */
[----:B------:R-:W-:Y:S02]  /*0160*/  IMAD.IADD R6, R0, 0x1, R7 ;  /* 0x0000000100067824 */ /* 0x000fe400078e0207 */
[----:B----4-:R-:W-:-:S03]  /*0170*/  VIADD R2, R8, 0xffffffe ;  /* 0x0ffffffe08027836 */ /* 0x010fc60000000000 */
[----:B------:R-:W-:Y:S02]  /*0180*/  ISETP.GE.AND P0, PT, R6, R5, PT ;  /* 0x000000050600720c */ /* 0x000fe40003f06270 */
[----:B------:R-:W-:Y:S01]  /*0190*/  VIMNMX R9, PT, PT, R5, R6, !PT ;  /* 0x0000000605097248 */ /* 0x000fe20007fe0100 */
[----:B------:R0:W1:Y:S01]  /*01a0*/  F2I.FTZ.U32.TRUNC.NTZ R3, R2 ;  /* 0x0000000200037305 */ /* 0x000062000021f000 */
[----:B------:R-:W-:-:S04]  /*01b0*/  SEL R8, RZ, 0x1, P0 ;  /* 0x00000001ff087807 */ /* 0x000fc80000000000 */
[----:B------:R-:W-:Y:S02]  /*01c0*/  IADD3 R9, PT, PT, R9, -R6, -R8 ;  /* 0x8000000609097210 */ /* 0x000fe40007ffe808 */
[----:B------:R-:W-:Y:S01]  /*01d0*/  LEA R6, R4, UR4, 0x2 ;  /* 0x0000000404067c11 */ /* 0x000fe2000f8e10ff */
[----:B0-----:R-:W-:Y:S02]  /*01e0*/  IMAD.MOV.U32 R2, RZ, RZ, RZ ;  /* 0x000000ffff027224 */ /* 0x001fe400078e00ff */
[----:B-1----:R-:W-:-:S04]  /*01f0*/  IMAD R11, R11, R3, RZ ;  /* 0x000000030b0b7224 */ /* 0x002fc800078e02ff */
[----:B------:R-:W-:-:S06]  /*0200*/  IMAD.HI.U32 R2, R3, R11, R2 ;  /* 0x0000000b03027227 */ /* 0x000fcc00078e0002 */
[----:B------:R-:W-:-:S05]  /*0210*/  IMAD.HI.U32 R3, R2, R9, RZ ;  /* 0x0000000902037227 */ /* 0x000fca00078e00ff */
[----:B------:R-:W-:-:S05]  /*0220*/  IADD3 R2, PT, PT, -R3, RZ, RZ ;  /* 0x000000ff03027210 */ /* 0x000fca0007ffe1ff */
[----:B------:R-:W-:-:S05]  /*0230*/  IMAD R9, R10, R2, R9 ;  /* 0x000000020a097224 */ /* 0x000fca00078e0209 */
[----:B------:R-:W-:-:S13]  /*0240*/  ISETP.GE.U32.AND P0, PT, R9, R10, PT ;  /* 0x0000000a0900720c */ /* 0x000fda0003f06070 */
[----:B------:R-:W-:Y:S02]  /*0250*/  @P0 IMAD.IADD R9, R9, 0x1, -R10 ;  /* 0x0000000109090824 */ /* 0x000fe400078e0a0a */
[----:B------:R-:W-:-:S03]  /*0260*/  @P0 VIADD R3, R3, 0x1 ;  /* 0x0000000103030836 */ /* 0x000fc60000000000 */
[----:B------:R-:W-:-:S13]  /*0270*/  ISETP.GE.U32.AND P1, PT, R9, R10, PT ;  /* 0x0000000a0900720c */ /* 0x000fda0003f26070 */
[----:B------:R-:W-:Y:S01]  /*0280*/  @P1 VIADD R3, R3, 0x1 ;  /* 0x0000000103031836 */ /* 0x000fe20000000000 */
[----:B------:R-:W-:-:S04]  /*0290*/  @!P2 LOP3.LUT R3, RZ, R10, RZ, 0x33, !PT ;  /* 0x0000000aff03a212 */ /* 0x000fc800078e33ff */
[----:B------:R-:W-:-:S04]  /*02a0*/  IADD3 R8, PT, PT, R8, R3, RZ ;  /* 0x0000000308087210 */ /* 0x000fc80007ffe0ff */
[----:B------:R-:W-:-:S04]  /*02b0*/  LOP3.LUT R2, R8, 0x3, RZ, 0xc0, !PT ;  /* 0x0000000308027812 */ /* 0x000fc800078ec0ff */
[----:B------:R-:W-:-:S13]  /*02c0*/  ISETP.NE.AND P0, PT, R2, 0x3, PT ;  /* 0x000000030200780c */ /* 0x000fda0003f05270 */
[----:B--23--:R-:W-:Y:S05]  /*02d0*/  @!P0 BRA `(.L_x_28) ;  /* 0x0000000000f08947 */ /* 0x00cfea0003800000 */
[----:B------:R-:W0:Y:S01]  /*02e0*/  LDC.64 R2, c[0x0][0x388] ;  /* 0x0000e200ff027b82 */ /* 0x000e220000000a00 */
[----:B------:R-:W-:-:S05]  /*02f0*/  VIADD R9, R8, 0x1 ;  /* 0x0000000108097836 */ /* 0x000fca0000000000 */
[----:B------:R-:W-:-:S05]  /*0300*/  LOP3.LUT R9, R9, 0x3, RZ, 0xc0, !PT ;  /* 0x0000000309097812 */ /* 0x000fca00078ec0ff */
[----:B------:R-:W-:Y:S02]  /*0310*/  IMAD.MOV R9, RZ, RZ, -R9 ;  /* 0x000000ffff097224 */ /* 0x000fe400078e0a09 */
[----:B0-----:R-:W-:-:S07]  /*0320*/  IMAD.WIDE.U32 R2, R7, 0x4, R2 ;  /* 0x0000000407027825 */ /* 0x001fce00078e0002 */
.L_x_31:
[----:B------:R-:W-:Y:S05]  /*0330*/  WARPSYNC.ALL ;  /* 0x0000000000007948 */ /* 0x000fea0003800000 */
[----:B------:R-:W-:Y:S01]  /*0340*/  BAR.SYNC.DEFER_BLOCKING 0x0 ;  /* 0x0000000000007b1d */ /* 0x000fe20000010000 */
[----:B------:R-:W-:Y:S01]  /*0350*/  ISETP.GE.AND P0, PT, R7, UR8, PT ;  /* 0x0000000807007c0c */ /* 0x000fe2000bf06270 */
[----:B0-----:R-:W-:-:S12]  /*0360*/  IMAD.MOV.U32 R11, RZ, RZ, RZ ;  /* 0x000000ffff0b7224 */ /* 0x001fd800078e00ff */
[----:B------:R-:W2:Y:S01]  /*0370*/  @!P0 LDG.E R11, desc[UR6][R2.64] ;  /* 0x00000006020b8981 */ /* 0x000ea2000c1e1900 */
[----:B------:R-:W-:Y:S01]  /*0380*/  ISETP.GT.U32.AND P0, PT, R4, 0x3f, PT ;  /* 0x0000003f0400780c */ /* 0x000fe20003f04070 */
[----:B------:R-:W-:Y:S01]  /*0390*/  VIADD R9, R9, 0x1 ;  /* 0x0000000109097836 */ /* 0x000fe20000000000 */
[----:B------:R-:W-:Y:S04]  /*03a0*/  BSSY.RECONVERGENT B0, `(.L_x_29) ;  /* 0x000002c000007945 */ /* 0x000fe80003800200 */
[----:B------:R-:W-:Y:S01]  /*03b0*/  ISETP.NE.AND P1, PT, R9, RZ, PT ;  /* 0x000000ff0900720c */ /* 0x000fe20003f25270 */
[----:B--2---:R-:W-:Y:S01]  /*03c0*/  STS [R6], R11 ;  /* 0x0000000b06007388 */ /* 0x004fe20000000800 */
[----:B------:R-:W-:Y:S06]  /*03d0*/  BAR.SYNC.DEFER_BLOCKING 0x0 ;  /* 0x0000000000007b1d */ /* 0x000fec0000010000 */
[----:B------:R-:W-:Y:S04]  /*03e0*/  @!P0 LDS R10, [R6+0x100] ;  /* 0x00010000060a8984 */ /* 0x000fe80000000800 */
[----:B------:R-:W0:Y:S02]  /*03f0*/  @!P0 LDS R13, [R6] ;  /* 0x00000000060d8984 */ /* 0x000e240000000800 */
[----:B0-----:R-:W-:-:S05]  /*0400*/  @!P0 IADD3 R13, PT, PT, R10, R13, RZ ;  /* 0x0000000d0a0d8210 */ /* 0x001fca0007ffe0ff */
[----:B------:R0:W-:Y:S01]  /*0410*/  @!P0 STS [R6], R13 ;  /* 0x0000000d06008388 */ /* 0x0001e20000000800 */
[----:B------:R-:W-:Y:S01]  /*0420*/  BAR.SYNC.DEFER_BLOCKING 0x0 ;  /* 0x0000000000007b1d */ /* 0x000fe20000010000 */
[----:B------:R-:W-:-:S13]  /*0430*/  ISETP.GT.U32.AND P0, PT, R4, 0x1f, PT ;  /* 0x0000001f0400780c */ /* 0x000fda0003f04070 */
[----:B0-----:R-:W-:Y:S05]  /*0440*/  @P0 BRA `(.L_x_30) ;  /* 0x0000000000840947 */ /* 0x001fea0003800000 */
[----:B------:R-:W-:Y:S01]  /*0450*/  LDS R10, [R6+0x80] ;  /* 0x00008000060a7984 */ /* 0x000fe20000000800 */
[----:B------:R-:W-:-:S03]  /*0460*/  ISETP.NE.AND P0, PT, R4, RZ, PT ;  /* 0x000000ff0400720c */ /* 0x000fc60003f05270 */
[----:B------:R-:W0:Y:S10]  /*0470*/  LDS R11, [R6] ;  /* 0x00000000060b7984 */ /* 0x000e340000000800 */
[----:B------:R-:W1:Y:S01]  /*0480*/  @!P0 S2R R19, SR_CgaCtaId ;  /* 0x0000000000138919 */ /* 0x000e620000008800 */
[----:B------:R-:W-:Y:S01]  /*0490*/  @!P0 MOV R12, 0x400 ;  /* 0x00000400000c8802 */ /* 0x000fe20000000f00 */
[----:B0-----:R-:W-:-:S03]  /*04a0*/  IMAD.IADD R11, R10, 0x1, R11 ;  /* 0x000000010a0b7824 */ /* 0x001fc600078e020b */
[----:B-1----:R-:W-:Y:S02]  /*04b0*/  @!P0 LEA R12, R19, R12, 0x18 ;  /* 0x0000000c130c8211 */ /* 0x002fe400078ec0ff */
[----:B------:R-:W-:Y:S01]  /*04c0*/  @!P0 SHF.R.U32.HI R19, RZ, 0x7, R7 ;  /* 0x00000007ff138819 */ /* 0x000fe20000011607 */
[----:B------:R-:W-:Y:S04]  /*04d0*/  STS [R6], R11 ;  /* 0x0000000b06007388 */ /* 0x000fe80000000800 */
[----:B------:R-:W-:Y:S04]  /*04e0*/  LDS R10, [R6+0x40] ;  /* 0x00004000060a7984 */ /* 0x000fe80000000800 */
[----:B------:R-:W0:Y:S02]  /*04f0*/  LDS R13, [R6] ;  /* 0x00000000060d7984 */ /* 0x000e240000000800 */
[----:B0-----:R-:W-:-:S05]  /*0500*/  IMAD.IADD R13, R10, 0x1, R13 ;  /* 0x000000010a0d7824 */ /* 0x001fca00078e020d */
[----:B------:R-:W-:Y:S04]  /*0510*/  STS [R6], R13 ;  /* 0x0000000d06007388 */ /* 0x000fe80000000800 */
[----:B------:R-:W-:Y:S04]  /*0520*/  LDS R10, [R6+0x20] ;  /* 0x00002000060a7984 */ /* 0x000fe80000000800 */
[----:B------:R-:W0:Y:S02]  /*0530*/  LDS R15, [R6] ;  /* 0x00000000060f7984 */ /* 0x000e240000000800 */
[----:B0-----:R-:W-:-:S05]  /*0540*/  IADD3 R15, PT, PT, R10, R15, RZ ;  /* 0x0000000f0a0f7210 */ /* 0x001fca0007ffe0ff */
[----:B------:R-:W-:Y:S04]  /*0550*/  STS [R6], R15 ;  /* 0x0000000f06007388 */ /* 0x000fe80000000800 */
[----:B------:R-:W-:Y:S04]  /*0560*/  LDS R10, [R6+0x10] ;  /* 0x00001000060a7984 */ /* 0x000fe80000000800 */
[----:B------:R-:W0:Y:S02]  /*0570*/  LDS R17, [R6] ;  /* 0x0000000006117984 */ /* 0x000e240000000800 */
[----:B0-----:R-:W-:-:S05]  /*0580*/  IMAD.IADD R17, R10, 0x1, R17 ;  /* 0x000000010a117824 */ /* 0x001fca00078e0211 */
[----:B------:R-:W-:Y:S04]  /*0590*/  STS [R6], R17 ;  /* 0x0000001106007388 */ /* 0x000fe80000000800 */
[----:B------:R-:W-:Y:S04]  /*05a0*/  LDS R10, [R6+0x8] ;  /* 0x00000800060a7984 */ /* 0x000fe80000000800 */
[----:B------:R-:W0:Y:S02]  /*05b0*/  LDS R11, [R6] ;  /* 0x00000000060b7984 */ /* 0x000e240000000800 */
[----:B0-----:R-:W-:-:S05]  /*05c0*/  IMAD.IADD R13, R10, 0x1, R11 ;  /* 0x000000010a0d7824 */ /* 0x001fca00078e020b */
[----:B------:R-:W-:Y:S04]  /*05d0*/  STS [R6], R13 ;  /* 0x0000000d06007388 */ /* 0x000fe80000000800 */
[----:B------:R-:W-:Y:S04]  /*05e0*/  LDS R10, [R6+0x4] ;  /* 0x00000400060a7984 */ /* 0x000fe80000000800 */
[----:B------:R-:W0:Y:S02]  /*05f0*/  LDS R11, [R6] ;  /* 0x00000000060b7984 */ /* 0x000e240000000800 */
[----:B0-----:R-:W-:-:S02]  /*0600*/  IMAD.IADD R15, R10, 0x1, R11 ;  /* 0x000000010a0f7824 */ /* 0x001fc400078e020b */
[----:B------:R-:W0:Y:S03]  /*0610*/  @!P0 LDC.64 R10, c[0x0][0x390] ;  /* 0x0000e400ff0a8b82 */ /* 0x000e260000000a00 */
[----:B------:R-:W-:Y:S04]  /*0620*/  STS [R6], R15 ;  /* 0x0000000f06007388 */ /* 0x000fe80000000800 */
[----:B------:R-:W1:Y:S01]  /*0630*/  @!P0 LDS R17, [R12] ;  /* 0x000000000c118984 */ /* 0x000e620000000800 */
[----:B0-----:R-:W-:-:S05]  /*0640*/  @!P0 IMAD.WIDE.U32 R10, R19, 0x4, R10 ;  /* 0x00000004130a8825 */ /* 0x001fca00078e000a */
[----:B-1----:R0:W-:Y:S02]  /*0650*/  @!P0 STG.E desc[UR6][R10.64], R17 ;  /* 0x000000110a008986 */ /* 0x0021e4000c101906 */
.L_x_30:
[----:B------:R-:W-:Y:S05]  /*0660*/  BSYNC.RECONVERGENT B0 ;  /* 0x0000000000007941 */ /* 0x000fea0003800200 */
.L_x_29:
[C---:B------:R-:W-:Y:S01]  /*0670*/  IMAD.WIDE.U32 R2, R0.reuse, 0x4, R2 ;  /* 0x0000000400027825 */ /* 0x040fe200078e0002 */
[----:B------:R-:W-:Y:S01]  /*0680*/  IADD3 R7, PT, PT, R0, R7, RZ ;  /* 0x0000000700077210 */ /* 0x000fe20007ffe0ff */
[----:B------:R-:W-:Y:S06]  /*0690*/  @P1 BRA `(.L_x_31) ;  /* 0xfffffffc00241947 */ /* 0x000fec000383ffff */
.L_x_28:
[----:B------:R-:W1:Y:S01]  /*06a0*/  LDC.64 R2, c[0x0][0x388] ;  /* 0x0000e200ff027b82 */ /* 0x000e620000000a00 */
[----:B------:R-:W-:-:S13]  /*06b0*/  ISETP.GE.U32.AND P0, PT, R8, 0x3, PT ;  /* 0x000000030800780c */ /* 0x000fda0003f06070 */
[----:B------:R-:W-:Y:S05]  /*06c0*/  @!P0 EXIT ;  /* 0x000000000000894d */ /* 0x000fea0003800000 */
.L_x_48:
[----:B------:R-:W-:Y:S05]  /*06d0*/  WARPSYNC.ALL ;  /* 0x0000000000007948 */ /* 0x000fea0003800000 */
[----:B------:R-:W-:Y:S01]  /*06e0*/  BAR.SYNC.DEFER_BLOCKING 0x0 ;  /* 0x0000000000007b1d */ /* 0x000fe20000010000 */
[----:B------:R-:W-:Y:S01]  /*06f0*/  ISETP.GE.AND P1, PT, R7, UR9, PT ;  /* 0x0000000907007c0c */ /* 0x000fe2000bf26270 */
[----:B--2---:R-:W-:Y:S01]  /*0700*/  IMAD.MOV.U32 R13, RZ, RZ, RZ ;  /* 0x000000ffff0d7224 */ /* 0x004fe200078e00ff */
[----:B------:R-:W-:-:S03]  /*0710*/  ISETP.GT.U32.AND P0, PT, R4, 0x3f, PT ;  /* 0x0000003f0400780c */ /* 0x000fc60003f04070 */
[----:B------:R-:W-:Y:S08]  /*0720*/  BSSY.RECONVERGENT B0, `(.L_x_32) ;  /* 0x0000004000007945 */ /* 0x000ff00003800200 */
[----:B---34-:R-:W-:Y:S05]  /*0730*/  @P1 BRA `(.L_x_33) ;  /* 0x0000000000081947 */ /* 0x018fea0003800000 */
[----:B-1----:R-:W-:-:S05]  /*0740*/  IMAD.WIDE.U32 R8, R7, 0x4, R2 ;  /* 0x0000000407087825 */ /* 0x002fca00078e0002 */
[----:B------:R2:W5:Y:S02]  /*0750*/  LDG.E R13, desc[UR6][R8.64] ;  /* 0x00000006080d7981 */ /* 0x000564000c1e1900 */
.L_x_33:
[----:B------:R-:W-:Y:S05]  /*0760*/  BSYNC.RECONVERGENT B0 ;  /* 0x0000000000007941 */ /* 0x000fea0003800200 */
.L_x_32:
[----:B-----5:R-:W-:Y:S01]  /*0770*/  STS [R6], R13 ;  /* 0x0000000d06007388 */ /* 0x020fe20000000800 */
[----:B------:R-:W-:Y:S01]  /*0780*/  BAR.SYNC.DEFER_BLOCKING 0x0 ;  /* 0x0000000000007b1d */ /* 0x000fe20000010000 */
[----:B------:R-:W-:Y:S01]  /*0790*/  ISETP.GT.U32.AND P1, PT, R4, 0x1f, PT ;  /* 0x0000001f0400780c */ /* 0x000fe20003f24070 */
[----:B--2---:R-:W-:-:S04]  /*07a0*/  IMAD.IADD R9, R0, 0x1, R7 ;  /* 0x0000000100097824 */ /* 0x004fc800078e0207 */
[----:B------:R-:W-:Y:S01]  /*07b0*/  BSSY.RECONVERGENT B0, `(.L_x_34) ;  /* 0x000002a000007945 */ /* 0x000fe20003800200 */
[----:B------:R-:W-:Y:S01]  /*07c0*/  ISETP.GE.AND P2, PT, R9, UR9, PT ;  /* 0x0000000909007c0c */ /* 0x000fe2000bf46270 */
[----:B------:R-:W-:Y:S04]  /*07d0*/  @!P0 LDS R8, [R6+0x100] ;  /* 0x0001000006088984 */ /* 0x000fe80000000800 */
[----:B0-----:R-:W0:Y:S02]  /*07e0*/  @!P0 LDS R11, [R6] ;  /* 0x00000000060b8984 */ /* 0x001e240000000800 */
[----:B0-----:R-:W-:Y:S02]  /*07f0*/  @!P0 IMAD.IADD R15, R8, 0x1, R11 ;  /* 0x00000001080f8824 */ /* 0x001fe400078e020b */
[----:B------:R-:W-:-:S03]  /*0800*/  HFMA2 R11, -RZ, RZ, 0, 0 ;  /* 0x00000000ff0b7431 */ /* 0x000fc600000001ff */
[----:B------:R0:W-:Y:S01]  /*0810*/  @!P0 STS [R6], R15 ;  /* 0x0000000f06008388 */ /* 0x0001e20000000800 */
[----:B------:R-:W-:Y:S06]  /*0820*/  BAR.SYNC.DEFER_BLOCKING 0x0 ;  /* 0x0000000000007b1d */ /* 0x000fec0000010000 */
[----:B------:R-:W-:Y:S05]  /*0830*/  @P1 BRA `(.L_x_35) ;  /* 0x0000000000841947 */ /* 0x000fea0003800000 */
[----:B------:R-:W-:Y:S01]  /*0840*/  LDS R8, [R6+0x80] ;  /* 0x0000800006087984 */ /* 0x000fe20000000800 */
[----:B------:R-:W-:-:S03]  /*0850*/  ISETP.NE.AND P3, PT, R4, RZ, PT ;  /* 0x000000ff0400720c */ /* 0x000fc60003f65270 */
[----:B------:R-:W2:Y:S10]  /*0860*/  LDS R13, [R6] ;  /* 0x00000000060d7984 */ /* 0x000eb40000000800 */
[----:B------:R-:W3:Y:S01]  /*0870*/  @!P3 S2R R21, SR_CgaCtaId ;  /* 0x000000000015b919 */ /* 0x000ee20000008800 */
[----:B------:R-:W-:-:S02]  /*0880*/  @!P3 MOV R10, 0x400 ;  /* 0x00000400000ab802 */ /* 0x000fc40000000f00 */
[----:B------:R-:W-:Y:S01]  /*0890*/  @!P3 SHF.R.U32.HI R7, RZ, 0x7, R7 ;  /* 0x00000007ff07b819 */ /* 0x000fe20000011607 */
[----:B--2---:R-:W-:Y:S01]  /*08a0*/  IMAD.IADD R13, R8, 0x1, R13 ;  /* 0x00000001080d7824 */ /* 0x004fe200078e020d */
[----:B---3--:R-:W-:-:S04]  /*08b0*/  @!P3 LEA R10, R21, R10, 0x18 ;  /* 0x0000000a150ab211 */ /* 0x008fc800078ec0ff */
[----:B------:R-:W-:Y:S04]  /*08c0*/  STS [R6], R13 ;  /* 0x0000000d06007388 */ /* 0x000fe80000000800 */
[----:B------:R-:W-:Y:S04]  /*08d0*/  LDS R8, [R6+0x40] ;  /* 0x0000400006087984 */ /* 0x000fe80000000800 */
[----:B0-----:R-:W0:Y:S02]  /*08e0*/  LDS R15, [R6] ;  /* 0x00000000060f7984 */ /* 0x001e240000000800 */
        /* <DEDUP_REMOVED lines=19> */
[----:B------:R-:W2:Y:S01]  /*0a20*/  @!P3 LDS R19, [R10] ;  /* 0x000000000a13b984 */ /* 0x000ea20000000800 */
[----:B0-----:R-:W-:-:S05]  /*0a30*/  @!P3 IMAD.WIDE.U32 R12, R7, 0x4, R12 ;  /* 0x00000004070cb825 */ /* 0x001fca00078e000c */
[----:B--2---:R2:W-:Y:S02]  /*0a40*/  @!P3 STG.E desc[UR6][R12.64], R19 ;  /* 0x000000130c00b986 */ /* 0x0045e4000c101906 */
.L_x_35:
[----:B------:R-:W-:Y:S05]  /*0a50*/  BSYNC.RECONVERGENT B0 ;  /* 0x0000000000007941 */ /* 0x000fea0003800200 */
.L_x_34:
[----:B------:R-:W-:Y:S06]  /*0a60*/  BAR.SYNC.DEFER_BLOCKING 0x0 ;  /* 0x0000000000007b1d */ /* 0x000fec0000010000 */
[----:B------:R-:W-:Y:S04]  /*0a70*/  BSSY.RECONVERGENT B0, `(.L_x_36) ;  /* 0x0000004000007945 */ /* 0x000fe80003800200 */
[----:B------:R-:W-:Y:S05]  /*0a80*/  @P2 BRA `(.L_x_37) ;  /* 0x0000000000082947 */ /* 0x000fea0003800000 */
[----:B-1----:R-:W-:-:S06]  /*0a90*/  IMAD.WIDE.U32 R10, R9, 0x4, R2 ;  /* 0x00000004090a7825 */ /* 0x002fcc00078e0002 */
[----:B------:R3:W5:Y:S02]  /*0aa0*/  LDG.E R11, desc[UR6][R10.64] ;  /* 0x000000060a0b7981 */ /* 0x000764000c1e1900 */
.L_x_37:
[----:B------:R-:W-:Y:S05]  /*0ab0*/  BSYNC.RECONVERGENT B0 ;  /* 0x0000000000007941 */ /* 0x000fea0003800200 */
.L_x_36:
[----:B-----5:R-:W-:Y:S01]  /*0ac0*/  STS [R6], R11 ;  /* 0x0000000b06007388 */ /* 0x020fe20000000800 */
[----:B------:R-:W-:Y:S01]  /*0ad0*/  IMAD.IADD R7, R0, 0x1, R9 ;  /* 0x0000000100077824 */ /* 0x000fe200078e0209 */
[----:B------:R-:W-:Y:S01]  /*0ae0*/  BSSY.RECONVERGENT B0, `(.L_x_38) ;  /* 0x000002b000007945 */ /* 0x000fe20003800200 */
[----:B------:R-:W-:Y:S03]  /*0af0*/  BAR.SYNC.DEFER_BLOCKING 0x0 ;  /* 0x0000000000007b1d */ /* 0x000fe60000010000 */
[----:B------:R-:W-:-:S03]  /*0b00*/  ISETP.GE.AND P2, PT, R7, UR9, PT ;  /* 0x0000000907007c0c */ /* 0x000fc6000bf46270 */
[----:B------:R-:W-:Y:S04]  /*0b10*/  @!P0 LDS R8, [R6+0x100] ;  /* 0x0001000006088984 */ /* 0x000fe80000000800 */
[----:B--2---:R-:W0:Y:S02]  /*0b20*/  @!P0 LDS R13, [R6] ;  /* 0x00000000060d8984 */ /* 0x004e240000000800 */
[----:B0-----:R-:W-:Y:S01]  /*0b30*/  @!P0 IADD3 R15, PT, PT, R8, R13, RZ ;  /* 0x0000000d080f8210 */ /* 0x001fe20007ffe0ff */
[----:B------:R-:W-:-:S04]  /*0b40*/  IMAD.MOV.U32 R13, RZ, RZ, RZ ;  /* 0x000000ffff0d7224 */ /* 0x000fc800078e00ff */
[----:B------:R0:W-:Y:S01]  /*0b50*/  @!P0 STS [R6], R15 ;  /* 0x0000000f06008388 */ /* 0x0001e20000000800 */
[----:B------:R-:W-:Y:S06]  /*0b60*/  BAR.SYNC.DEFER_BLOCKING 0x0 ;  /* 0x0000000000007b1d */ /* 0x000fec0000010000 */
[----:B------:R-:W-:Y:S05]  /*0b70*/  @P1 BRA `(.L_x_39) ;  /* 0x0000000000841947 */ /* 0x000fea0003800000 */
[----:B------:R-:W-:Y:S01]  /*0b80*/  LDS R8, [R6+0x80] ;  /* 0x0000800006087984 */ /* 0x000fe20000000800 */
[----:B------:R-:W-:-:S03]  /*0b90*/  ISETP.NE.AND P3, PT, R4, RZ, PT ;  /* 0x000000ff0400720c */ /* 0x000fc60003f65270 */
[----:B------:R-:W2:Y:S10]  /*0ba0*/  LDS R11, [R6] ;  /* 0x00000000060b7984 */ /* 0x000eb40000000800 */
[----:B------:R-:W4:Y:S01]  /*0bb0*/  @!P3 S2R R21, SR_CgaCtaId ;  /* 0x000000000015b919 */ /* 0x000f220000008800 */
[----:B---3--:R-:W-:-:S02]  /*0bc0*/  @!P3 MOV R10, 0x400 ;  /* 0x00000400000ab802 */ /* 0x008fc40000000f00 */
[----:B------:R-:W-:Y:S01]  /*0bd0*/  @!P3 SHF.R.U32.HI R9, RZ, 0x7, R9 ;  /* 0x00000007ff09b819 */ /* 0x000fe20000011609 */
[----:B--2---:R-:W-:-:S05]  /*0be0*/  IMAD.IADD R11, R8, 0x1, R11 ;  /* 0x00000001080b7824 */ /* 0x004fca00078e020b */
[----:B------:R-:W-:Y:S04]  /*0bf0*/  STS [R6], R11 ;  /* 0x0000000b06007388 */ /* 0x000fe80000000800 */
[----:B------:R-:W-:Y:S04]  /*0c00*/  LDS R8, [R6+0x40] ;  /* 0x0000400006087984 */ /* 0x000fe80000000800 */
[----:B0-----:R-:W0:Y:S02]  /*0c10*/  LDS R15, [R6] ;  /* 0x00000000060f7984 */ /* 0x001e240000000800 */
        /* <DEDUP_REMOVED lines=9> */
[----:B------:R4:W-:Y:S04]  /*0cb0*/  STS [R6], R19 ;  /* 0x0000001306007388 */ /* 0x0009e80000000800 */
[----:B------:R-:W-:Y:S04]  /*0cc0*/  LDS R8, [R6+0x8] ;  /* 0x0000080006087984 */ /* 0x000fe80000000800 */
[----:B------:R-:W0:Y:S01]  /*0cd0*/  LDS R11, [R6] ;  /* 0x00000000060b7984 */ /* 0x000e220000000800 */
[----:B----4-:R-:W-:Y:S01]  /*0ce0*/  @!P3 LEA R19, R21, R10, 0x18 ;  /* 0x0000000a1513b211 */ /* 0x010fe200078ec0ff */
        /* <DEDUP_REMOVED lines=10> */
.L_x_39:
[----:B------:R-:W-:Y:S05]  /*0d90*/  BSYNC.RECONVERGENT B0 ;  /* 0x0000000000007941 */ /* 0x000fea0003800200 */
.L_x_38:
[----:B------:R-:W-:Y:S06]  /*0da0*/  BAR.SYNC.DEFER_BLOCKING 0x0 ;  /* 0x0000000000007b1d */ /* 0x000fec0000010000 */
[----:B------:R-:W-:Y:S04]  /*0db0*/  BSSY.RECONVERGENT B0, `(.L_x_40) ;  /* 0x0000004000007945 */ /* 0x000fe80003800200 */
[----:B------:R-:W-:Y:S05]  /*0dc0*/  @P2 BRA `(.L_x_41) ;  /* 0x0000000000082947 */ /* 0x000fea0003800000 */
[----:B-12---:R-:W-:-:S05]  /*0dd0*/  IMAD.WIDE.U32 R8, R7, 0x4, R2 ;  /* 0x0000000407087825 */ /* 0x006fca00078e0002 */
[----:B------:R4:W5:Y:S02]  /*0de0*/  LDG.E R13, desc[UR6][R8.64] ;  /* 0x00000006080d7981 */ /* 0x000964000c1e1900 */
.L_x_41:
[----:B------:R-:W-:Y:S05]  /*0df0*/  BSYNC.RECONVERGENT B0 ;  /* 0x0000000000007941 */ /* 0x000fea0003800200 */
.L_x_40:
[----:B-----5:R-:W-:Y:S01]  /*0e00*/  STS [R6], R13 ;  /* 0x0000000d06007388 */ /* 0x020fe20000000800 */
[----:B--2-4-:R-:W-:Y:S01]  /*0e10*/  IADD3 R9, PT, PT, R0, R7, RZ ;  /* 0x0000000700097210 */ /* 0x014fe20007ffe0ff */
[----:B------:R-:W-:Y:S01]  /*0e20*/  BSSY.RECONVERGENT B0, `(.L_x_42) ;  /* 0x000002b000007945 */ /* 0x000fe20003800200 */
[----:B------:R-:W-:Y:S02]  /*0e30*/  BAR.SYNC.DEFER_BLOCKING 0x0 ;  /* 0x0000000000007b1d */ /* 0x000fe40000010000 */
[----:B------:R-:W-:-:S04]  /*0e40*/  ISETP.GE.AND P2, PT, R9, UR9, PT ;  /* 0x0000000909007c0c */ /* 0x000fc8000bf46270 */
[----:B------:R-:W-:Y:S04]  /*0e50*/  @!P0 LDS R8, [R6+0x100] ;  /* 0x0001000006088984 */ /* 0x000fe80000000800 */
[----:B------:R-:W0:Y:S02]  /*0e60*/  @!P0 LDS R11, [R6] ;  /* 0x00000000060b8984 */ /* 0x000e240000000800 */
[----:B0-----:R-:W-:Y:S02]  /*0e70*/  @!P0 IMAD.IADD R15, R8, 0x1, R11 ;  /* 0x00000001080f8824 */ /* 0x001fe400078e020b */
[----:B------:R-:W-:-:S03]  /*0e80*/  IMAD.MOV.U32 R11, RZ, RZ, RZ ;  /* 0x000000ffff0b7224 */ /* 0x000fc600078e00ff */
        /* <DEDUP_REMOVED lines=8> */
[----:B------:R-:W-:Y:S02]  /*0f10*/  @!P3 SHF.R.U32.HI R7, RZ, 0x7, R7 ;  /* 0x00000007ff07b819 */ /* 0x000fe40000011607 */
[----:B--2---:R-:W-:Y:S02]  /*0f20*/  IADD3 R13, PT, PT, R8, R13, RZ ;  /* 0x0000000d080d7210 */ /* 0x004fe40007ffe0ff */
[----:B----4-:R-:W-:-:S03]  /*0f30*/  @!P3 LEA R10, R21, R10, 0x18 ;  /* 0x0000000a150ab211 */ /* 0x010fc600078ec0ff */
        /* <DEDUP_REMOVED lines=25> */
.L_x_43:
[----:B------:R-:W-:Y:S05]  /*10d0*/  BSYNC.RECONVERGENT B0 ;  /* 0x0000000000007941 */ /* 0x000fea0003800200 */
.L_x_42:
[----:B------:R-:W-:Y:S06]  /*10e0*/  BAR.SYNC.DEFER_BLOCKING 0x0 ;  /* 0x0000000000007b1d */ /* 0x000fec0000010000 */
[----:B------:R-:W-:Y:S04]  /*10f0*/  BSSY.RECONVERGENT B0, `(.L_x_44) ;  /* 0x0000004000007945 */ /* 0x000fe80003800200 */
[----:B------:R-:W-:Y:S05]  /*1100*/  @P2 BRA `(.L_x_45) ;  /* 0x0000000000082947 */ /* 0x000fea0003800000 */
[----:B-1-3--:R-:W-:-:S06]  /*1110*/  IMAD.WIDE.U32 R10, R9, 0x4, R2 ;  /* 0x00000004090a7825 */ /* 0x00afcc00078e0002 */
[----:B------:R4:W5:Y:S02]  /*1120*/  LDG.E R11, desc[UR6][R10.64] ;  /* 0x000000060a0b7981 */ /* 0x000964000c1e1900 */
.L_x_45:
[----:B------:R-:W-:Y:S05]  /*1130*/  BSYNC.RECONVERGENT B0 ;  /* 0x0000000000007941 */ /* 0x000fea0003800200 */
.L_x_44:
[----:B-----5:R-:W-:Y:S01]  /*1140*/  STS [R6], R11 ;  /* 0x0000000b06007388 */ /* 0x020fe20000000800 */
[----:B------:R-:W-:Y:S01]  /*1150*/  BSSY.RECONVERGENT B0, `(.L_x_46) ;  /* 0x0000029000007945 */ /* 0x000fe20003800200 */
[----:B------:R-:W-:Y:S06]  /*1160*/  BAR.SYNC.DEFER_BLOCKING 0x0 ;  /* 0x0000000000007b1d */ /* 0x000fec0000010000 */
[----:B------:R-:W-:Y:S04]  /*1170*/  @!P0 LDS R7, [R6+0x100] ;  /* 0x0001000006078984 */ /* 0x000fe80000000800 */
[----:B------:R-:W0:Y:S02]  /*1180*/  @!P0 LDS R8, [R6] ;  /* 0x0000000006088984 */ /* 0x000e240000000800 */
[----:B0-----:R-:W-:-:S05]  /*1190*/  @!P0 IADD3 R7, PT, PT, R7, R8, RZ ;  /* 0x0000000807078210 */ /* 0x001fca0007ffe0ff */
[----:B------:R0:W-:Y:S01]  /*11a0*/  @!P0 STS [R6], R7 ;  /* 0x0000000706008388 */ /* 0x0001e20000000800 */
[----:B------:R-:W-:Y:S06]  /*11b0*/  BAR.SYNC.DEFER_BLOCKING 0x0 ;  /* 0x0000000000007b1d */ /* 0x000fec0000010000 */
[----:B------:R-:W-:Y:S05]  /*11c0*/  @P1 BRA `(.L_x_47) ;  /* 0x0000000000841947 */ /* 0x000fea0003800000 */
[----:B0-----:R-:W-:Y:S01]  /*11d0*/  LDS R7, [R6+0x80] ;  /* 0x0000800006077984 */ /* 0x001fe20000000800 */
[----:B------:R-:W-:-:S03]  /*11e0*/  ISETP.NE.AND P0, PT, R4, RZ, PT ;  /* 0x000000ff0400720c */ /* 0x000fc60003f05270 */
[----:B------:R-:W0:Y:S10]  /*11f0*/  LDS R8, [R6] ;  /* 0x0000000006087984 */ /* 0x000e340000000800 */
[----:B------:R-:W5:Y:S01]  /*1200*/  @!P0 S2R R17, SR_CgaCtaId ;  /* 0x0000000000118919 */ /* 0x000f620000008800 */
[----:B---34-:R-:W-:Y:S01]  /*1210*/  @!P0 MOV R10, 0x400 ;  /* 0x00000400000a8802 */ /* 0x018fe20000000f00 */
[----:B0-----:R-:W-:-:S05]  /*1220*/  IMAD.IADD R7, R7, 0x1, R8 ;  /* 0x0000000107077824 */ /* 0x001fca00078e0208 */
[----:B------:R-:W-:Y:S04]  /*1230*/  STS [R6], R7 ;  /* 0x0000000706007388 */ /* 0x000fe80000000800 */
[----:B------:R-:W-:Y:S04]  /*1240*/  LDS R8, [R6+0x40] ;  /* 0x0000400006087984 */ /* 0x000fe80000000800 */
[----:B------:R-:W0:Y:S02]  /*1250*/  LDS R11, [R6] ;  /* 0x00000000060b7984 */ /* 0x000e240000000800 */
[----:B0-----:R-:W-:-:S05]  /*1260*/  IMAD.IADD R11, R8, 0x1, R11 ;  /* 0x00000001080b7824 */ /* 0x001fca00078e020b */
[----:B------:R-:W-:Y:S04]  /*1270*/  STS [R6], R11 ;  /* 0x0000000b06007388 */ /* 0x000fe80000000800 */
[----:B------:R-:W-:Y:S04]  /*1280*/  LDS R8, [R6+0x20] ;  /* 0x0000200006087984 */ /* 0x000fe80000000800 */
[----:B--2---:R-:W0:Y:S02]  /*1290*/  LDS R13, [R6] ;  /* 0x00000000060d7984 */ /* 0x004e240000000800 */
        /* <DEDUP_REMOVED lines=8> */
[----:B-----5:R-:W-:Y:S02]  /*1320*/  @!P0 LEA R15, R17, R10, 0x18 ;  /* 0x0000000a110f8211 */ /* 0x020fe400078ec0ff */
[----:B------:R-:W-:Y:S01]  /*1330*/  @!P0 SHF.R.U32.HI R17, RZ, 0x7, R9 ;  /* 0x00000007ff118819 */ /* 0x000fe20000011609 */
[----:B0-----:R-:W-:-:S05]  /*1340*/  IMAD.IADD R7, R7, 0x1, R8 ;  /* 0x0000000107077824 */ /* 0x001fca00078e0208 */
[----:B------:R-:W-:Y:S04]  /*1350*/  STS [R6], R7 ;  /* 0x0000000706007388 */ /* 0x000fe80000000800 */
[----:B------:R-:W-:Y:S04]  /*1360*/  LDS R8, [R6+0x4] ;  /* 0x0000040006087984 */ /* 0x000fe80000000800 */
[----:B------:R-:W0:Y:S02]  /*1370*/  LDS R11, [R6] ;  /* 0x00000000060b7984 */ /* 0x000e240000000800 */
[----:B0-----:R-:W-:-:S02]  /*1380*/  IADD3 R13, PT, PT, R8, R11, RZ ;  /* 0x0000000b080d7210 */ /* 0x001fc40007ffe0ff */
[----:B------:R-:W0:Y:S03]  /*1390*/  @!P0 LDC.64 R10, c[0x0][0x390] ;  /* 0x0000e400ff0a8b82 */ /* 0x000e260000000a00 */
[----:B------:R-:W-:Y:S04]  /*13a0*/  STS [R6], R13 ;  /* 0x0000000d06007388 */ /* 0x000fe80000000800 */
[----:B------:R-:W2:Y:S01]  /*13b0*/  @!P0 LDS R15, [R15] ;  /* 0x000000000f0f8984 */ /* 0x000ea20000000800 */
[----:B0-----:R-:W-:-:S05]  /*13c0*/  @!P0 IMAD.WIDE.U32 R10, R17, 0x4, R10 ;  /* 0x00000004110a8825 */ /* 0x001fca00078e000a */
[----:B--2---:R0:W-:Y:S02]  /*13d0*/  @!P0 STG.E desc[UR6][R10.64], R15 ;  /* 0x0000000f0a008986 */ /* 0x0041e4000c101906 */
.L_x_47:
[----:B------:R-:W-:Y:S05]  /*13e0*/  BSYNC.RECONVERGENT B0 ;  /* 0x0000000000007941 */ /* 0x000fea0003800200 */
.L_x_46:
[----:B0-----:R-:W-:-:S05]  /*13f0*/  IMAD.IADD R7, R0, 0x1, R9 ;  /* 0x0000000100077824 */ /* 0x001fca00078e0209 */
[----:B------:R-:W-:-:S13]  /*1400*/  ISETP.GE.AND P0, PT, R7, R5, PT ;  /* 0x000000050700720c */ /* 0x000fda0003f06270 */
[----:B------:R-:W-:Y:S05]  /*1410*/  @!P0 BRA `(.L_x_48) ;  /* 0xfffffff000ac8947 */ /* 0x000fea000383ffff */
[----:B------:R-:W-:Y:S05]  /*1420*/  EXIT ;  /* 0x000000000000794d */ /* 0x000fea0003800000 */
.L_x_49:
        /* <DEDUP_REMOVED lines=13> */
.L_x_79:


//--------------------- .text._Z13boxsum_stage2iPiS_S_ --------------------------
	.section	.text._Z13boxsum_stage2iPiS_S_,"ax",@progbits
	.align	128
.text._Z13boxsum_stage2iPiS_S_:
        .type           _Z13boxsum_stage2iPiS_S_,@function
        .size           _Z13boxsum_stage2iPiS_S_,(.L_x_80 - _Z13boxsum_stage2iPiS_S_)
        .other          _Z13boxsum_stage2iPiS_S_,@"STO_CUDA_ENTRY STV_DEFAULT"
_Z13boxsum_stage2iPiS_S_:
        /* <DEDUP_REMOVED lines=10> */
[----:B------:R-:W-:Y:S01]  /*00a0*/  UMOV UR5, 0x400 ;  /* 0x0000040000057882 */ /* 0x000fe20000000000 */
[----:B------:R-:W2:Y:S01]  /*00b0*/  LDCU.64 UR8, c[0x0][0x358] ;  /* 0x00006b00ff0877ac */ /* 0x000ea20008000a00 */
[----:B------:R-:W-:Y:S01]  /*00c0*/  VIMNMX.U32 R9, PT, PT, R0, 0x1, !PT ;  /* 0x0000000100097848 */ /* 0x000fe20007fe0000 */
[----:B------:R-:W-:Y:S01]  /*00d0*/  BSSY.RECONVERGENT B0, `(.L_x_50) ;  /* 0x0000056000007945 */ /* 0x000fe20003800200 */
[----:B------:R-:W3:Y:S02]  /*00e0*/  LDCU UR14, c[0x0][0x380] ;  /* 0x00007000ff0e77ac */ /* 0x000ee40008000800 */
[----:B------:R-:W4:Y:S01]  /*00f0*/  I2F.U32.RP R7, R9 ;  /* 0x0000000900077306 */ /* 0x000f220000209000 */
[----:B------:R-:W-:-:S02]  /*0100*/  IADD3 R15, PT, PT, RZ, -R9, RZ ;  /* 0x80000009ff0f7210 */ /* 0x000fc40007ffe0ff */
[----:B------:R-:W-:Y:S01]  /*0110*/  ISETP.NE.U32.AND P2, PT, R9, RZ, PT ;  /* 0x000000ff0900720c */ /* 0x000fe20003f45070 */
[----:B------:R-:W0:Y:S01]  /*0120*/  LDCU UR7, c[0x0][0x380] ;  /* 0x00007000ff0777ac */ /* 0x000e220008000800 */
[----:B------:R-:W0:Y:S01]  /*0130*/  LDCU.64 UR10, c[0x0][0x388] ;  /* 0x00007100ff0a77ac */ /* 0x000e220008000a00 */
[----:B------:R-:W0:Y:S02]  /*0140*/  LDCU.64 UR12, c[0x0][0x390] ;  /* 0x00007200ff0c77ac */ /* 0x000e240008000a00 */
[----:B----4-:R-:W4:Y:S01]  /*0150*/  MUFU.RCP R7, R7 ;  /* 0x0000000700077308 */ /* 0x010f220000001000 */
[----:B-1----:R-:W-:Y:S01]  /*0160*/  ULEA UR5, UR6, UR5, 0x18 ;  /* 0x0000000506057291 */ /* 0x002fe2000f8ec0ff */
[C---:B0-----:R-:W-:Y:S02]  /*0170*/  VIADD R13, R11.reuse, UR4 ;  /* 0x000000040b0d7c36 */ /* 0x041fe40008000000 */
[----:B------:R-:W-:-:S03]  /*0180*/  IMAD.IADD R2, R11, 0x1, R8 ;  /* 0x000000010b027824 */ /* 0x000fc600078e0208 */
[----:B------:R-:W-:Y:S02]  /*0190*/  IADD3 R3, PT, PT, R0, R13, RZ ;  /* 0x0000000d00037210 */ /* 0x000fe40007ffe0ff */
[----:B----4-:R-:W-:Y:S02]  /*01a0*/  IADD3 R4, PT, PT, R7, 0xffffffe, RZ ;  /* 0x0ffffffe07047810 */ /* 0x010fe40007ffe0ff */
[----:B------:R-:W-:Y:S02]  /*01b0*/  ISETP.GE.AND P0, PT, R3, R2, PT ;  /* 0x000000020300720c */ /* 0x000fe40003f06270 */
[----:B------:R0:W1:Y:S01]  /*01c0*/  F2I.FTZ.U32.TRUNC.NTZ R5, R4 ;  /* 0x0000000400057305 */ /* 0x000062000021f000 */
[----:B------:R-:W-:Y:S02]  /*01d0*/  VIMNMX R6, PT, PT, R2, R3, !PT ;  /* 0x0000000302067248 */ /* 0x000fe40007fe0100 */
[----:B------:R-:W-:-:S04]  /*01e0*/  SEL R7, RZ, 0x1, P0 ;  /* 0x00000001ff077807 */ /* 0x000fc80000000000 */
[----:B------:R-:W-:Y:S01]  /*01f0*/  IADD3 R6, PT, PT, R6, -R3, -R7 ;  /* 0x8000000306067210 */ /* 0x000fe20007ffe807 */
[----:B0-----:R-:W-:Y:S02]  /*0200*/  IMAD.MOV.U32 R4, RZ, RZ, RZ ;  /* 0x000000ffff047224 */ /* 0x001fe400078e00ff */
[----:B-1----:R-:W-:-:S04]  /*0210*/  IMAD R15, R15, R5, RZ ;  /* 0x000000050f0f7224 */ /* 0x002fc800078e02ff */
[----:B------:R-:W-:-:S06]  /*0220*/  IMAD.HI.U32 R5, R5, R15, R4 ;  /* 0x0000000f05057227 */ /* 0x000fcc00078e0004 */
[----:B------:R-:W-:-:S05]  /*0230*/  IMAD.HI.U32 R4, R5, R6, RZ ;  /* 0x0000000605047227 */ /* 0x000fca00078e00ff */
[----:B------:R-:W-:-:S05]  /*0240*/  IADD3 R3, PT, PT, -R4, RZ, RZ ;  /* 0x000000ff04037210 */ /* 0x000fca0007ffe1ff */
[----:B------:R-:W-:Y:S02]  /*0250*/  IMAD R6, R9, R3, R6 ;  /* 0x0000000309067224 */ /* 0x000fe400078e0206 */
[----:B------:R-:W-:-:S03]  /*0260*/  IMAD R3, R11, 0x4c, RZ ;  /* 0x0000004c0b037824 */ /* 0x000fc600078e02ff */
[----:B------:R-:W-:Y:S02]  /*0270*/  ISETP.GE.U32.AND P0, PT, R6, R9, PT ;  /* 0x000000090600720c */ /* 0x000fe40003f06070 */
[----:B------:R-:W-:-:S11]  /*0280*/  LOP3.LUT R3, R3, 0x1fc, RZ, 0xc0, !PT ;  /* 0x000001fc03037812 */ /* 0x000fd600078ec0ff */
[----:B------:R-:W-:Y:S01]  /*0290*/  @P0 IMAD.IADD R6, R6, 0x1, -R9 ;  /* 0x0000000106060824 */ /* 0x000fe200078e0a09 */
[----:B------:R-:W-:-:S04]  /*02a0*/  @P0 IADD3 R4, PT, PT, R4, 0x1, RZ ;  /* 0x0000000104040810 */ /* 0x000fc80007ffe0ff */
[----:B------:R-:W-:-:S13]  /*02b0*/  ISETP.GE.U32.AND P1, PT, R6, R9, PT ;  /* 0x000000090600720c */ /* 0x000fda0003f26070 */
[----:B------:R-:W-:Y:S01]  /*02c0*/  @P1 VIADD R4, R4, 0x1 ;  /* 0x0000000104041836 */ /* 0x000fe20000000000 */
[----:B------:R-:W-:Y:S01]  /*02d0*/  @!P2 LOP3.LUT R4, RZ, R9, RZ, 0x33, !PT ;  /* 0x00000009ff04a212 */ /* 0x000fe200078e33ff */
[----:B------:R-:W-:-:S03]  /*02e0*/  IMAD.MOV.U32 R9, RZ, RZ, R13 ;  /* 0x000000ffff097224 */ /* 0x000fc600078e000d */
[----:B------:R-:W-:-:S04]  /*02f0*/  IADD3 R5, PT, PT, R7, R4, RZ ;  /* 0x0000000407057210 */ /* 0x000fc80007ffe0ff */
[----:B------:R-:W-:-:S04]  /*0300*/  LOP3.LUT R4, R5, 0x3, RZ, 0xc0, !PT ;  /* 0x0000000305047812 */ /* 0x000fc800078ec0ff */
[----:B------:R-:W-:Y:S02]  /*0310*/  ISETP.NE.AND P0, PT, R4, 0x3, PT ;  /* 0x000000030400780c */ /* 0x000fe40003f05270 */
[----:B------:R-:W-:-:S11]  /*0320*/  LEA R4, R11, UR5, 0x2 ;  /* 0x000000050b047c11 */ /* 0x000fd6000f8e10ff */
[----:B--23--:R-:W-:Y:S05]  /*0330*/  @!P0 BRA `(.L_x_51) ;  /* 0x0000000000bc8947 */ /* 0x00cfea0003800000 */
[----:B------:R-:W0:Y:S01]  /*0340*/  LDC.64 R6, c[0x0][0x398] ;  /* 0x0000e600ff067b82 */ /* 0x000e220000000a00 */
[----:B------:R-:W-:Y:S02]  /*0350*/  IADD3 R9, PT, PT, R5, 0x1, RZ ;  /* 0x0000000105097810 */ /* 0x000fe40007ffe0ff */
[----:B------:R-:W-:Y:S02]  /*0360*/  IADD3 R15, PT, PT, R8, -UR4, RZ ;  /* 0x80000004080f7c10 */ /* 0x000fe4000fffe0ff */
[----:B------:R-:W-:-:S05]  /*0370*/  LOP3.LUT R9, R9, 0x3, RZ, 0xc0, !PT ;  /* 0x0000000309097812 */ /* 0x000fca00078ec0ff */
[----:B------:R-:W-:Y:S02]  /*0380*/  IMAD R10, R9, R10, RZ ;  /* 0x0000000a090a7224 */ /* 0x000fe400078e02ff */
[----:B------:R-:W-:Y:S02]  /*0390*/  IMAD.MOV R8, RZ, RZ, -R9 ;  /* 0x000000ffff087224 */ /* 0x000fe400078e0a09 */
[----:B------:R-:W-:Y:S02]  /*03a0*/  IMAD R12, R10, 0x80, R11 ;  /* 0x000000800a0c7824 */ /* 0x000fe400078e020b */
[----:B------:R-:W-:-:S03]  /*03b0*/  IMAD.WIDE.U32 R10, R13, 0x4, RZ ;  /* 0x000000040d0a7825 */ /* 0x000fc600078e00ff */
[----:B------:R-:W-:-:S07]  /*03c0*/  IADD3 R9, PT, PT, R12, UR4, RZ ;  /* 0x000000040c097c10 */ /* 0x000fce000fffe0ff */
.L_x_55:
[----:B------:R-:W-:Y:S01]  /*03d0*/  ISETP.GE.AND P1, PT, R15, 0x80, PT ;  /* 0x000000800f00780c */ /* 0x000fe20003f26270 */
[----:B------:R-:W-:Y:S01]  /*03e0*/  VIADD R8, R8, 0x1 ;  /* 0x0000000108087836 */ /* 0x000fe20000000000 */
[----:B------:R-:W-:Y:S04]  /*03f0*/  BSSY.RECONVERGENT B1, `(.L_x_52) ;  /* 0x000001f000017945 */ /* 0x000fe80003800200 */
[----:B------:R-:W-:-:S07]  /*0400*/  ISETP.NE.AND P0, PT, R8, RZ, PT ;  /* 0x000000ff0800720c */ /* 0x000fce0003f05270 */
[----:B01----:R-:W-:Y:S06]  /*0410*/  @!P1 BRA `(.L_x_53) ;  /* 0x0000000000449947 */ /* 0x003fec0003800000 */
[----:B------:R-:W-:-:S04]  /*0420*/  IADD3 R18, P1, PT, R10, UR10, RZ ;  /* 0x0000000a0a127c10 */ /* 0x000fc8000ff3e0ff */
[----:B------:R-:W-:-:S05]  /*0430*/  IADD3.X R19, PT, PT, R11, UR11, RZ, P1, !PT ;  /* 0x0000000b0b137c10 */ /* 0x000fca0008ffe4ff */
[----:B------:R-:W2:Y:S01]  /*0440*/  LDG.E R21, desc[UR8][R18.64] ;  /* 0x0000000812157981 */ /* 0x000ea2000c1e1900 */
[----:B------:R-:W-:Y:S05]  /*0450*/  WARPSYNC.ALL ;  /* 0x0000000000007948 */ /* 0x000fea0003800000 */
[----:B------:R-:W-:Y:S01]  /*0460*/  HFMA2 R25, -RZ, RZ, 0, 5.9604644775390625e-08 ;  /* 0x00000001ff197431 */ /* 0x000fe200000001ff */
[----:B--2---:R-:W-:Y:S01]  /*0470*/  STS [R4], R21 ;  /* 0x0000001504007388 */ /* 0x004fe20000000800 */
[----:B------:R-:W-:Y:S06]  /*0480*/  BAR.SYNC.DEFER_BLOCKING 0x0 ;  /* 0x0000000000007b1d */ /* 0x000fec0000010000 */
[----:B------:R-:W0:Y:S02]  /*0490*/  LDS R17, [R3+UR5] ;  /* 0x0000000503117984 */ /* 0x000e240008000800 */
[----:B0-----:R-:W-:-:S06]  /*04a0*/  IMAD.WIDE R16, R17, 0x4, R6 ;  /* 0x0000000411107825 */ /* 0x001fcc00078e0206 */
[----:B------:R-:W2:Y:S01]  /*04b0*/  ATOMG.E.ADD.STRONG.GPU PT, R16, desc[UR8][R16.64], R25 ;  /* 0x80000019101079a8 */ /* 0x000ea200081ef108 */
[----:B------:R-:W-:-:S04]  /*04c0*/  IADD3 R18, P1, PT, R10, UR12, RZ ;  /* 0x0000000c0a127c10 */ /* 0x000fc8000ff3e0ff */
[----:B------:R-:W-:Y:S01]  /*04d0*/  IADD3.X R19, PT, PT, R11, UR13, RZ, P1, !PT ;  /* 0x0000000d0b137c10 */ /* 0x000fe20008ffe4ff */
[----:B--2---:R-:W-:Y:S01]  /*04e0*/  STS [R3+UR5+0x200], R16 ;  /* 0x0002001003007988 */ /* 0x004fe20008000805 */
[----:B------:R-:W-:Y:S06]  /*04f0*/  BAR.SYNC.DEFER_BLOCKING 0x0 ;  /* 0x0000000000007b1d */ /* 0x000fec0000010000 */
[----:B------:R-:W0:Y:S04]  /*0500*/  LDS R23, [R4+0x200] ;  /* 0x0002000004177984 */ /* 0x000e280000000800 */
[----:B0-----:R0:W-:Y:S01]  /*0510*/  STG.E desc[UR8][R18.64], R23 ;  /* 0x0000001712007986 */ /* 0x0011e2000c101908 */
[----:B------:R-:W-:Y:S05]  /*0520*/  BRA `(.L_x_54) ;  /* 0x00000000002c7947 */ /* 0x000fea0003800000 */
.L_x_53:
[----:B------:R-:W-:-:S13]  /*0530*/  ISETP.GE.AND P1, PT, R13, UR7, PT ;  /* 0x000000070d007c0c */ /* 0x000fda000bf26270 */
[----:B------:R-:W-:Y:S05]  /*0540*/  @P1 BRA `(.L_x_54) ;  /* 0x0000000000241947 */ /* 0x000fea0003800000 */
[----:B------:R-:W-:-:S04]  /*0550*/  IADD3 R18, P1, PT, R10, UR10, RZ ;  /* 0x0000000a0a127c10 */ /* 0x000fc8000ff3e0ff */
[----:B------:R-:W-:-:S05]  /*0560*/  IADD3.X R19, PT, PT, R11, UR11, RZ, P1, !PT ;  /* 0x0000000b0b137c10 */ /* 0x000fca0008ffe4ff */
[----:B------:R-:W0:Y:S01]  /*0570*/  LDG.E R17, desc[UR8][R18.64] ;  /* 0x0000000812117981 */ /* 0x000e22000c1e1900 */
[----:B------:R-:W-:Y:S01]  /*0580*/  IMAD.MOV.U32 R23, RZ, RZ, 0x1 ;  /* 0x00000001ff177424 */ /* 0x000fe200078e00ff */
[----:B------:R-:W-:Y:S01]  /*0590*/  IADD3 R20, P1, PT, R10, UR12, RZ ;  /* 0x0000000c0a147c10 */ /* 0x000fe2000ff3e0ff */
[----:B0-----:R-:W-:-:S06]  /*05a0*/  IMAD.WIDE R16, R17, 0x4, R6 ;  /* 0x0000000411107825 */ /* 0x001fcc00078e0206 */
[----:B------:R-:W2:Y:S01]  /*05b0*/  ATOMG.E.ADD.STRONG.GPU PT, R17, desc[UR8][R16.64], R23 ;  /* 0x80000017101179a8 */ /* 0x000ea200081ef108 */
[----:B------:R-:W-:-:S05]  /*05c0*/  IADD3.X R21, PT, PT, R11, UR13, RZ, P1, !PT ;  /* 0x0000000d0b157c10 */ /* 0x000fca0008ffe4ff */
[----:B--2---:R1:W-:Y:S02]  /*05d0*/  STG.E desc[UR8][R20.64], R17 ;  /* 0x0000001114007986 */ /* 0x0043e4000c101908 */
.L_x_54:
[----:B------:R-:W-:Y:S05]  /*05e0*/  BSYNC.RECONVERGENT B1 ;  /* 0x0000000000017941 */ /* 0x000fea0003800200 */
.L_x_52:
[C---:B------:R-:W-:Y:S01]  /*05f0*/  IADD3 R13, PT, PT, R0.reuse, R13, RZ ;  /* 0x0000000d000d7210 */ /* 0x040fe20007ffe0ff */
[----:B------:R-:W-:Y:S02]  /*0600*/  IMAD.IADD R15, R15, 0x1, -R0 ;  /* 0x000000010f0f7824 */ /* 0x000fe400078e0a00 */
[----:B------:R-:W-:Y:S01]  /*0610*/  IMAD.WIDE.U32 R10, R0, 0x4, R10 ;  /* 0x00000004000a7825 */ /* 0x000fe200078e000a */
[----:B------:R-:W-:Y:S06]  /*0620*/  @P0 BRA `(.L_x_55) ;  /* 0xfffffffc00680947 */ /* 0x000fec000383ffff */
.L_x_51:
[----:B------:R-:W-:Y:S05]  /*0630*/  BSYNC.RECONVERGENT B0 ;  /* 0x0000000000007941 */ /* 0x000fea0003800200 */
.L_x_50:
[----:B0-----:R-:W0:Y:S01]  /*0640*/  LDC.64 R6, c[0x0][0x388] ;  /* 0x0000e200ff067b82 */ /* 0x001e220000000a00 */
[----:B------:R-:W-:-:S07]  /*0650*/  ISETP.GE.U32.AND P0, PT, R5, 0x3, PT ;  /* 0x000000030500780c */ /* 0x000fce0003f06070 */
[----:B------:R-:W2:Y:S08]  /*0660*/  LDC.64 R10, c[0x0][0x398] ;  /* 0x0000e600ff0a7b82 */ /* 0x000eb00000000a00 */
[----:B------:R-:W3:Y:S08]  /*0670*/  LDC.64 R12, c[0x0][0x390] ;  /* 0x0000e400ff0c7b82 */ /* 0x000ef00000000a00 */
[----:B------:R-:W4:Y:S08]  /*0680*/  LDC.64 R14, c[0x0][0x390] ;  /* 0x0000e400ff0e7b82 */ /* 0x000f300000000a00 */
[----:B-1----:R-:W1:Y:S01]  /*0690*/  LDC.64 R16, c[0x0][0x398] ;  /* 0x0000e600ff107b82 */ /* 0x002e620000000a00 */
[----:B------:R-:W-:Y:S05]  /*06a0*/  @!P0 EXIT ;  /* 0x000000000000894d */ /* 0x000fea0003800000 */
.L_x_68:
[----:B------:R-:W-:Y:S01]  /*06b0*/  IADD3 R5, PT, PT, R2, -R9, RZ ;  /* 0x8000000902057210 */ /* 0x000fe20007ffe0ff */
[----:B------:R-:W-:Y:S03]  /*06c0*/  BSSY.RECONVERGENT B0, `(.L_x_56) ;  /* 0x000001b000007945 */ /* 0x000fe60003800200 */
[----:B------:R-:W-:-:S13]  /*06d0*/  ISETP.GT.AND P0, PT, R5, 0x7f, PT ;  /* 0x0000007f0500780c */ /* 0x000fda0003f04270 */
[----:B0-----:R-:W-:Y:S05]  /*06e0*/  @P0 BRA `(.L_x_57) ;  /* 0x0000000000280947 */ /* 0x001fea0003800000 */
[----:B------:R-:W-:-:S13]  /*06f0*/  ISETP.GE.AND P0, PT, R9, UR14, PT ;  /* 0x0000000e09007c0c */ /* 0x000fda000bf06270 */
[----:B------:R-:W-:Y:S05]  /*0700*/  @P0 BRA `(.L_x_58) ;  /* 0x0000000000580947 */ /* 0x000fea0003800000 */
[----:B0-----:R-:W-:-:S06]  /*0710*/  IMAD.WIDE.U32 R18, R9, 0x4, R6 ;  /* 0x0000000409127825 */ /* 0x001fcc00078e0006 */
[----:B------:R-:W1:Y:S01]  /*0720*/  LDG.E R19, desc[UR8][R18.64] ;  /* 0x0000000812137981 */ /* 0x000e62000c1e1900 */
[----:B------:R-:W-:Y:S02]  /*0730*/  IMAD.MOV.U32 R5, RZ, RZ, 0x1 ;  /* 0x00000001ff057424 */ /* 0x000fe400078e00ff */
[----:B-1----:R-:W-:-:S06]  /*0740*/  IMAD.WIDE R20, R19, 0x4, R16 ;  /* 0x0000000413147825 */ /* 0x002fcc00078e0210 */
[----:B------:R-:W5:Y:S01]  /*0750*/  ATOMG.E.ADD.STRONG.GPU PT, R21, desc[UR8][R20.64], R5 ;  /* 0x80000005141579a8 */ /* 0x000f6200081ef108 */
[----:B----4-:R-:W-:-:S05]  /*0760*/  IMAD.WIDE.U32 R22, R9, 0x4, R14 ;  /* 0x0000000409167825 */ /* 0x010fca00078e000e */
[----:B-----5:R0:W-:Y:S01]  /*0770*/  STG.E desc[UR8][R22.64], R21 ;  /* 0x0000001516007986 */ /* 0x0201e2000c101908 */
[----:B------:R-:W-:Y:S05]  /*0780*/  BRA `(.L_x_58) ;  /* 0x0000000000387947 */ /* 0x000fea0003800000 */
.L_x_57:
[----:B0-----:R-:W-:-:S05]  /*0790*/  IMAD.WIDE.U32 R20, R9, 0x4, R6 ;  /* 0x0000000409147825 */ /* 0x001fca00078e0006 */
[----:B------:R-:W5:Y:S01]  /*07a0*/  LDG.E R5, desc[UR8][R20.64] ;  /* 0x0000000814057981 */ /* 0x000f62000c1e1900 */
[----:B------:R-:W-:Y:S05]  /*07b0*/  WARPSYNC.ALL ;  /* 0x0000000000007948 */ /* 0x000fea0003800000 */
[----:B------:R-:W-:Y:S01]  /*07c0*/  MOV R25, 0x1 ;  /* 0x0000000100197802 */ /* 0x000fe20000000f00 */
[----:B-----5:R-:W-:Y:S01]  /*07d0*/  STS [R4], R5 ;  /* 0x0000000504007388 */ /* 0x020fe20000000800 */
[----:B------:R-:W-:Y:S06]  /*07e0*/  BAR.SYNC.DEFER_BLOCKING 0x0 ;  /* 0x0000000000007b1d */ /* 0x000fec0000010000 */
[----:B------:R-:W2:Y:S02]  /*07f0*/  LDS R19, [R3+UR5] ;  /* 0x0000000503137984 */ /* 0x000ea40008000800 */
[----:B--2---:R-:W-:-:S06]  /*0800*/  IMAD.WIDE R18, R19, 0x4, R10 ;  /* 0x0000000413127825 */ /* 0x004fcc00078e020a */
[----:B------:R-:W2:Y:S01]  /*0810*/  ATOMG.E.ADD.STRONG.GPU PT, R18, desc[UR8][R18.64], R25 ;  /* 0x80000019121279a8 */ /* 0x000ea200081ef108 */
[----:B---3--:R-:W-:-:S03]  /*0820*/  IMAD.WIDE.U32 R20, R9, 0x4, R12 ;  /* 0x0000000409147825 */ /* 0x008fc600078e000c */
[----:B--2---:R-:W-:Y:S01]  /*0830*/  STS [R3+UR5+0x200], R18 ;  /* 0x0002001203007988 */ /* 0x004fe20008000805 */
[----:B------:R-:W-:Y:S06]  /*0840*/  BAR.SYNC.DEFER_BLOCKING 0x0 ;  /* 0x0000000000007b1d */ /* 0x000fec0000010000 */
[----:B------:R-:W0:Y:S04]  /*0850*/  LDS R23, [R4+0x200] ;  /* 0x0002000004177984 */ /* 0x000e280000000800 */
[----:B0-----:R0:W-:Y:S02]  /*0860*/  STG.E desc[UR8][R20.64], R23 ;  /* 0x0000001714007986 */ /* 0x0011e4000c101908 */
.L_x_58:
[----:B------:R-:W-:Y:S05]  /*0870*/  BSYNC.RECONVERGENT B0 ;  /* 0x0000000000007941 */ /* 0x000fea0003800200 */
.L_x_56:
[----:B------:R-:W-:Y:S01]  /*0880*/  IMAD.IADD R9, R0, 0x1, R9 ;  /* 0x0000000100097824 */ /* 0x000fe200078e0209 */
[----:B------:R-:W-:Y:S04]  /*0890*/  BSSY.RECONVERGENT B0, `(.L_x_59) ;  /* 0x000001c000007945 */ /* 0x000fe80003800200 */
[----:B------:R-:W-:-:S04]  /*08a0*/  IADD3 R5, PT, PT, R2, -R9, RZ ;  /* 0x8000000902057210 */ /* 0x000fc80007ffe0ff */
[----:B------:R-:W-:-:S13]  /*08b0*/  ISETP.GE.AND P0, PT, R5, 0x80, PT ;  /* 0x000000800500780c */ /* 0x000fda0003f06270 */
[----:B------:R-:W-:Y:S05]  /*08c0*/  @!P0 BRA `(.L_x_60) ;  /* 0x00000000003c8947 */ /* 0x000fea0003800000 */
[----:B0-----:R-:W-:-:S05]  /*08d0*/  IMAD.WIDE.U32 R18, R9, 0x4, R6 ;  /* 0x0000000409127825 */ /* 0x001fca00078e0006 */
[----:B------:R-:W5:Y:S01]  /*08e0*/  LDG.E R5, desc[UR8][R18.64] ;  /* 0x0000000812057981 */ /* 0x000f62000c1e1900 */
[----:B------:R-:W-:Y:S05]  /*08f0*/  WARPSYNC.ALL ;  /* 0x0000000000007948 */ /* 0x000fea0003800000 */
[----:B------:R-:W-:Y:S01]  /*0900*/  IMAD.MOV.U32 R25, RZ, RZ, 0x1 ;  /* 0x00000001ff197424 */ /* 0x000fe200078e00ff */
        /* <DEDUP_REMOVED lines=9> */
[----:B0-----:R0:W-:Y:S01]  /*09a0*/  STG.E desc[UR8][R18.64], R23 ;  /* 0x0000001712007986 */ /* 0x0011e2000c101908 */
[----:B------:R-:W-:Y:S05]  /*09b0*/  BRA `(.L_x_61) ;  /* 0x0000000000247947 */ /* 0x000fea0003800000 */
.L_x_60:
[----:B------:R-:W-:-:S13]  /*09c0*/  ISETP.GE.AND P0, PT, R9, UR14, PT ;  /* 0x0000000e09007c0c */ /* 0x000fda000bf06270 */
[----:B------:R-:W-:Y:S05]  /*09d0*/  @P0 BRA `(.L_x_61) ;  /* 0x00000000001c0947 */ /* 0x000fea0003800000 */
[----:B0-----:R-:W-:-:S05]  /*09e0*/  IMAD.WIDE.U32 R20, R9, 0x4, R6 ;  /* 0x0000000409147825 */ /* 0x001fca00078e0006 */
[----:B------:R-:W1:Y:S01]  /*09f0*/  LDG.E R19, desc[UR8][R20.64] ;  /* 0x0000000814137981 */ /* 0x000e62000c1e1900 */
[----:B------:R-:W-:Y:S02]  /*0a00*/  HFMA2 R5, -RZ, RZ, 0, 5.9604644775390625e-08 ;  /* 0x00000001ff057431 */ /* 0x000fe400000001ff */
[----:B-1----:R-:W-:-:S06]  /*0a10*/  IMAD.WIDE R18, R19, 0x4, R16 ;  /* 0x0000000413127825 */ /* 0x002fcc00078e0210 */
[----:B------:R-:W5:Y:S01]  /*0a20*/  ATOMG.E.ADD.STRONG.GPU PT, R19, desc[UR8][R18.64], R5 ;  /* 0x80000005121379a8 */ /* 0x000f6200081ef108 */
[----:B----4-:R-:W-:-:S05]  /*0a30*/  IMAD.WIDE.U32 R22, R9, 0x4, R14 ;  /* 0x0000000409167825 */ /* 0x010fca00078e000e */
[----:B-----5:R0:W-:Y:S02]  /*0a40*/  STG.E desc[UR8][R22.64], R19 ;  /* 0x0000001316007986 */ /* 0x0201e4000c101908 */
.L_x_61:
[----:B------:R-:W-:Y:S05]  /*0a50*/  BSYNC.RECONVERGENT B0 ;  /* 0x0000000000007941 */ /* 0x000fea0003800200 */
.L_x_59:
        /* <DEDUP_REMOVED lines=20> */
.L_x_63:
[----:B------:R-:W-:-:S13]  /*0ba0*/  ISETP.GE.AND P0, PT, R9, UR14, PT ;  /* 0x0000000e09007c0c */ /* 0x000fda000bf06270 */
[----:B------:R-:W-:Y:S05]  /*0bb0*/  @P0 BRA `(.L_x_64) ;  /* 0x00000000001c0947 */ /* 0x000fea0003800000 */
[----:B0-----:R-:W-:-:S05]  /*0bc0*/  IMAD.WIDE.U32 R20, R9, 0x4, R6 ;  /* 0x0000000409147825 */ /* 0x001fca00078e0006 */
[----:B------:R-:W1:Y:S01]  /*0bd0*/  LDG.E R19, desc[UR8][R20.64] ;  /* 0x0000000814137981 */ /* 0x000e62000c1e1900 */
[----:B------:R-:W-:Y:S01]  /*0be0*/  MOV R5, 0x1 ;  /* 0x0000000100057802 */ /* 0x000fe20000000f00 */
[----:B-1----:R-:W-:-:S06]  /*0bf0*/  IMAD.WIDE R18, R19, 0x4, R16 ;  /* 0x0000000413127825 */ /* 0x002fcc00078e0210 */
[----:B------:R-:W5:Y:S01]  /*0c00*/  ATOMG.E.ADD.STRONG.GPU PT, R19, desc[UR8][R18.64], R5 ;  /* 0x80000005121379a8 */ /* 0x000f6200081ef108 */
[----:B----4-:R-:W-:-:S05]  /*0c10*/  IMAD.WIDE.U32 R22, R9, 0x4, R14 ;  /* 0x0000000409167825 */ /* 0x010fca00078e000e */
[----:B-----5:R0:W-:Y:S02]  /*0c20*/  STG.E desc[UR8][R22.64], R19 ;  /* 0x0000001316007986 */ /* 0x0201e4000c101908 */
.L_x_64:
[----:B------:R-:W-:Y:S05]  /*0c30*/  BSYNC.RECONVERGENT B0 ;  /* 0x0000000000007941 */ /* 0x000fea0003800200 */
.L_x_62:
        /* <DEDUP_REMOVED lines=20> */
.L_x_66:
        /* <DEDUP_REMOVED lines=9> */
.L_x_67:
[----:B------:R-:W-:Y:S05]  /*0e10*/  BSYNC.RECONVERGENT B0 ;  /* 0x0000000000007941 */ /* 0x000fea0003800200 */
.L_x_65:
[----:B------:R-:W-:-:S05]  /*0e20*/  IMAD.IADD R9, R0, 0x1, R9 ;  /* 0x0000000100097824 */ /* 0x000fca00078e0209 */
[----:B------:R-:W-:-:S13]  /*0e30*/  ISETP.GE.AND P0, PT, R9, R2, PT ;  /* 0x000000020900720c */ /* 0x000fda0003f06270 */
[----:B------:R-:W-:Y:S05]  /*0e40*/  @!P0 BRA `(.L_x_68) ;  /* 0xfffffff800188947 */ /* 0x000fea000383ffff */
[----:B------:R-:W-:Y:S05]  /*0e50*/  EXIT ;  /* 0x000000000000794d */ /* 0x000fea0003800000 */
.L_x_69:
        /* <DEDUP_REMOVED lines=10> */
.L_x_80:


//--------------------- .text._Z13boxsum_stage1iPi --------------------------
	.section	.text._Z13boxsum_stage1iPi,"ax",@progbits
	.align	128
.text._Z13boxsum_stage1iPi:
        .type           _Z13boxsum_stage1iPi,@function
        .size           _Z13boxsum_stage1iPi,(.L_x_81 - _Z13boxsum_stage1iPi)
        .other          _Z13boxsum_stage1iPi,@"STO_CUDA_ENTRY STV_DEFAULT"
_Z13boxsum_stage1iPi:
[----:B------:R-:W-:Y:S01]  /*0000*/  LDC R1, c[0x0][0x37c] ;  /* 0x0000df00ff017b82 */ /* 0x000fe20000000800 */
[----:B------:R-:W0:Y:S01]  /*0010*/  S2R R10, SR_TID.X ;  /* 0x00000000000a7919 */ /* 0x000e220000002100 */
[----:B------:R-:W1:Y:S06]  /*0020*/  LDCU UR6, c[0x0][0x380] ;  /* 0x00007000ff0677ac */ /* 0x000e6c0008000800 */
[----:B------:R-:W2:Y:S01]  /*0030*/  LDC R0, c[0x0][0x370] ;  /* 0x0000dc00ff007b82 */ /* 0x000ea20000000800 */
[----:B------:R-:W0:Y:S02]  /*0040*/  S2R R11, SR_CTAID.X ;  /* 0x00000000000b7919 */ /* 0x000e240000002500 */
[----:B0-----:R-:W-:-:S05]  /*0050*/  IMAD R5, R11, 0x80, R10 ;  /* 0x000000800b057824 */ /* 0x001fca00078e020a */
[----:B-1----:R-:W-:-:S13]  /*0060*/  ISETP.GE.AND P0, PT, R5, UR6, PT ;  /* 0x0000000605007c0c */ /* 0x002fda000bf06270 */
[----:B--2---:R-:W-:Y:S05]  /*0070*/  @P0 EXIT ;  /* 0x000000000000094d */ /* 0x004fea0003800000 */
[----:B------:R-:W-:Y:S01]  /*0080*/  IMAD.SHL.U32 R0, R0, 0x80, RZ ;  /* 0x0000008000007824 */ /* 0x000fe200078e00ff */
[----:B------:R-:W0:Y:S01]  /*0090*/  LDCU.64 UR4, c[0x0][0x358] ;  /* 0x00006b00ff0477ac */ /* 0x000e220008000a00 */
[----:B------:R-:W-:Y:S02]  /*00a0*/  BSSY.RECONVERGENT B0, `(.L_x_70) ;  /* 0x000002e000007945 */ /* 0x000fe40003800200 */
[----:B------:R-:W1:Y:S01]  /*00b0*/  I2F.U32.RP R8, R0 ;  /* 0x0000000000087306 */ /* 0x000e620000209000 */
[C---:B------:R-:W-:Y:S01]  /*00c0*/  IMAD.IADD R4, R0.reuse, 0x1, R5 ;  /* 0x0000000100047824 */ /* 0x040fe200078e0205 */
[----:B------:R-:W-:Y:S01]  /*00d0*/  ISETP.NE.U32.AND P2, PT, R0, RZ, PT ;  /* 0x000000ff0000720c */ /* 0x000fe20003f45070 */
[----:B------:R-:W-:-:S03]  /*00e0*/  IMAD.MOV R9, RZ, RZ, -R0 ;  /* 0x000000ffff097224 */ /* 0x000fc600078e0a00 */
[C---:B------:R-:W-:Y:S02]  /*00f0*/  ISETP.GE.AND P0, PT, R4.reuse, UR6, PT ;  /* 0x0000000604007c0c */ /* 0x040fe4000bf06270 */
[----:B------:R-:W-:Y:S02]  /*0100*/  VIMNMX R7, PT, PT, R4, UR6, !PT ;  /* 0x0000000604077c48 */ /* 0x000fe4000ffe0100 */
[----:B------:R-:W-:-:S04]  /*0110*/  SEL R6, RZ, 0x1, P0 ;  /* 0x00000001ff067807 */ /* 0x000fc80000000000 */
[----:B------:R-:W-:Y:S01]  /*0120*/  IADD3 R7, PT, PT, R7, -R4, -R6 ;  /* 0x8000000407077210 */ /* 0x000fe20007ffe806 */
[----:B-1----:R-:W1:Y:S02]  /*0130*/  MUFU.RCP R8, R8 ;  /* 0x0000000800087308 */ /* 0x002e640000001000 */
[----:B-1----:R-:W-:-:S06]  /*0140*/  IADD3 R2, PT, PT, R8, 0xffffffe, RZ ;  /* 0x0ffffffe08027810 */ /* 0x002fcc0007ffe0ff */
[----:B------:R1:W2:Y:S02]  /*0150*/  F2I.FTZ.U32.TRUNC.NTZ R3, R2 ;  /* 0x0000000200037305 */ /* 0x0002a4000021f000 */
[----:B-1----:R-:W-:Y:S02]  /*0160*/  HFMA2 R2, -RZ, RZ, 0, 0 ;  /* 0x00000000ff027431 */ /* 0x002fe400000001ff */
[----:B--2---:R-:W-:-:S04]  /*0170*/  IMAD R9, R9, R3, RZ ;  /* 0x0000000309097224 */ /* 0x004fc800078e02ff */
[----:B------:R-:W-:-:S06]  /*0180*/  IMAD.HI.U32 R8, R3, R9, R2 ;  /* 0x0000000903087227 */ /* 0x000fcc00078e0002 */
[----:B------:R-:W-:-:S04]  /*0190*/  IMAD.HI.U32 R9, R8, R7, RZ ;  /* 0x0000000708097227 */ /* 0x000fc800078e00ff */
[----:B------:R-:W-:-:S04]  /*01a0*/  IMAD.MOV R2, RZ, RZ, -R9 ;  /* 0x000000ffff027224 */ /* 0x000fc800078e0a09 */
[----:B------:R-:W-:Y:S02]  /*01b0*/  IMAD R7, R0, R2, R7 ;  /* 0x0000000200077224 */ /* 0x000fe400078e0207 */
[----:B------:R-:W1:Y:S03]  /*01c0*/  LDC.64 R2, c[0x0][0x388] ;  /* 0x0000e200ff027b82 */ /* 0x000e660000000a00 */
[----:B------:R-:W-:-:S13]  /*01d0*/  ISETP.GE.U32.AND P0, PT, R7, R0, PT ;  /* 0x000000000700720c */ /* 0x000fda0003f06070 */
[----:B------:R-:W-:Y:S01]  /*01e0*/  @P0 IMAD.IADD R7, R7, 0x1, -R0 ;  /* 0x0000000107070824 */ /* 0x000fe200078e0a00 */
[----:B------:R-:W-:-:S04]  /*01f0*/  @P0 IADD3 R9, PT, PT, R9, 0x1, RZ ;  /* 0x0000000109090810 */ /* 0x000fc80007ffe0ff */
[----:B------:R-:W-:-:S13]  /*0200*/  ISETP.GE.U32.AND P1, PT, R7, R0, PT ;  /* 0x000000000700720c */ /* 0x000fda0003f26070 */
[----:B------:R-:W-:Y:S01]  /*0210*/  @P1 VIADD R9, R9, 0x1 ;  /* 0x0000000109091836 */ /* 0x000fe20000000000 */
[----:B------:R-:W-:-:S04]  /*0220*/  @!P2 LOP3.LUT R9, RZ, R0, RZ, 0x33, !PT ;  /* 0x00000000ff09a212 */ /* 0x000fc800078e33ff */
[----:B------:R-:W-:-:S04]  /*0230*/  IADD3 R4, PT, PT, R6, R9, RZ ;  /* 0x0000000906047210 */ /* 0x000fc80007ffe0ff */
[C---:B------:R-:W-:Y:S02]  /*0240*/  LOP3.LUT R6, R4.reuse, 0x3, RZ, 0xc0, !PT ;  /* 0x0000000304067812 */ /* 0x040fe400078ec0ff */
[----:B------:R-:W-:Y:S02]  /*0250*/  ISETP.GE.U32.AND P0, PT, R4, 0x3, PT ;  /* 0x000000030400780c */ /* 0x000fe40003f06070 */
[----:B------:R-:W-:-:S13]  /*0260*/  ISETP.NE.AND P1, PT, R6, 0x3, PT ;  /* 0x000000030600780c */ /* 0x000fda0003f25270 */
[----:B01----:R-:W-:Y:S05]  /*0270*/  @!P1 BRA `(.L_x_71) ;  /* 0x0000000000409947 */ /* 0x003fea0003800000 */
[----:B------:R-:W0:Y:S01]  /*0280*/  LDCU.64 UR8, c[0x0][0x388] ;  /* 0x00007100ff0877ac */ /* 0x000e220008000a00 */
[----:B------:R-:W-:-:S04]  /*0290*/  IMAD.WIDE.U32 R6, R10, 0x4, RZ ;  /* 0x000000040a067825 */ /* 0x000fc800078e00ff */
[----:B------:R-:W-:Y:S02]  /*02a0*/  VIADD R4, R4, 0x1 ;  /* 0x0000000104047836 */ /* 0x000fe40000000000 */
[----:B------:R-:W-:-:S03]  /*02b0*/  IMAD.WIDE.U32 R6, R11, 0x200, R6 ;  /* 0x000002000b067825 */ /* 0x000fc600078e0006 */
[----:B------:R-:W-:-:S04]  /*02c0*/  LOP3.LUT R4, R4, 0x3, RZ, 0xc0, !PT ;  /* 0x0000000304047812 */ /* 0x000fc800078ec0ff */
[----:B------:R-:W-:Y:S02]  /*02d0*/  IADD3 R4, PT, PT, -R4, RZ, RZ ;  /* 0x000000ff04047210 */ /* 0x000fe40007ffe1ff */
[----:B0-----:R-:W-:-:S04]  /*02e0*/  IADD3 R6, P1, PT, R6, UR8, RZ ;  /* 0x0000000806067c10 */ /* 0x001fc8000ff3e0ff */
[----:B------:R-:W-:-:S09]  /*02f0*/  IADD3.X R7, PT, PT, R7, UR9, RZ, P1, !PT ;  /* 0x0000000907077c10 */ /* 0x000fd20008ffe4ff */
.L_x_72:
[----:B------:R-:W-:Y:S01]  /*0300*/  IMAD.MOV.U32 R8, RZ, RZ, R6 ;  /* 0x000000ffff087224 */ /* 0x000fe200078e0006 */
[----:B------:R-:W-:Y:S01]  /*0310*/  MOV R9, R7 ;  /* 0x0000000700097202 */ /* 0x000fe20000000f00 */
[----:B------:R-:W-:Y:S01]  /*0320*/  VIADD R4, R4, 0x1 ;  /* 0x0000000104047836 */ /* 0x000fe20000000000 */
[----:B------:R-:W-:-:S03]  /*0330*/  IADD3 R5, PT, PT, R0, R5, RZ ;  /* 0x0000000500057210 */ /* 0x000fc60007ffe0ff */
[----:B------:R0:W-:Y:S01]  /*0340*/  STG.E desc[UR4][R8.64], RZ ;  /* 0x000000ff08007986 */ /* 0x0001e2000c101904 */
[----:B------:R-:W-:Y:S01]  /*0350*/  ISETP.NE.AND P1, PT, R4, RZ, PT ;  /* 0x000000ff0400720c */ /* 0x000fe20003f25270 */
[----:B------:R-:W-:-:S12]  /*0360*/  IMAD.WIDE.U32 R6, R0, 0x4, R8 ;  /* 0x0000000400067825 */ /* 0x000fd800078e0008 */
[----:B0-----:R-:W-:Y:S05]  /*0370*/  @P1 BRA `(.L_x_72) ;  /* 0xfffffffc00e01947 */ /* 0x001fea000383ffff */
.L_x_71:
[----:B------:R-:W-:Y:S05]  /*0380*/  BSYNC.RECONVERGENT B0 ;  /* 0x0000000000007941 */ /* 0x000fea0003800200 */
.L_x_70:
[----:B------:R-:W-:Y:S05]  /*0390*/  @!P0 EXIT ;  /* 0x000000000000894d */ /* 0x000fea0003800000 */
.L_x_73:
[----:B------:R-:W-:Y:S02]  /*03a0*/  IMAD.IADD R9, R0, 0x1, R5 ;  /* 0x0000000100097824 */ /* 0x000fe400078e0205 */
[----:B------:R-:W-:-:S03]  /*03b0*/  IMAD.WIDE.U32 R6, R5, 0x4, R2 ;  /* 0x0000000405067825 */ /* 0x000fc600078e0002 */
[C---:B------:R-:W-:Y:S01]  /*03c0*/  IADD3 R11, PT, PT, R0.reuse, R9, RZ ;  /* 0x00000009000b7210 */ /* 0x040fe20007ffe0ff */
[----:B------:R-:W-:Y:S01]  /*03d0*/  IMAD.WIDE.U32 R8, R9, 0x4, R2 ;  /* 0x0000000409087825 */ /* 0x000fe200078e0002 */
[----:B------:R0:W-:Y:S03]  /*03e0*/  STG.E desc[UR4][R6.64], RZ ;  /* 0x000000ff06007986 */ /* 0x0001e6000c101904 */
[----:B------:R-:W-:Y:S01]  /*03f0*/  IMAD.IADD R15, R0, 0x1, R11 ;  /* 0x00000001000f7824 */ /* 0x000fe200078e020b */
[----:B------:R0:W-:Y:S01]  /*0400*/  STG.E desc[UR4][R8.64], RZ ;  /* 0x000000ff08007986 */ /* 0x0001e2000c101904 */
[----:B------:R-:W-:-:S03]  /*0410*/  IMAD.WIDE.U32 R10, R11, 0x4, R2 ;  /* 0x000000040b0a7825 */ /* 0x000fc600078e0002 */
[----:B------:R-:W-:Y:S01]  /*0420*/  IADD3 R5, PT, PT, R0, R15, RZ ;  /* 0x0000000f00057210 */ /* 0x000fe20007ffe0ff */
[----:B------:R-:W-:Y:S01]  /*0430*/  IMAD.WIDE.U32 R12, R15, 0x4, R2 ;  /* 0x000000040f0c7825 */ /* 0x000fe200078e0002 */
[----:B------:R0:W-:Y:S02]  /*0440*/  STG.E desc[UR4][R10.64], RZ ;  /* 0x000000ff0a007986 */ /* 0x0001e4000c101904 */
[----:B------:R-:W-:Y:S02]  /*0450*/  ISETP.GE.AND P0, PT, R5, UR6, PT ;  /* 0x0000000605007c0c */ /* 0x000fe4000bf06270 */
[----:B------:R0:W-:Y:S11]  /*0460*/  STG.E desc[UR4][R12.64], RZ ;  /* 0x000000ff0c007986 */ /* 0x0001f6000c101904 */
[----:B0-----:R-:W-:Y:S05]  /*0470*/  @!P0 BRA `(.L_x_73) ;  /* 0xfffffffc00c88947 */ /* 0x001fea000383ffff */
[----:B------:R-:W-:Y:S05]  /*0480*/  EXIT ;  /* 0x000000000000794d */ /* 0x000fea0003800000 */
.L_x_74:
        /* <DEDUP_REMOVED lines=15> */
.L_x_81:


//--------------------- .nv.shared._Z13boxsum_stage7iPiS_PA4_fS1_S_S1_S1_ --------------------------
	.section	.nv.shared._Z13boxsum_stage7iPiS_PA4_fS1_S_S1_S1_,"aw",@nobits
	.sectionflags	@""
	.align	4
.nv.shared._Z13boxsum_stage7iPiS_PA4_fS1_S_S1_S1_:
	.zero		1536


//--------------------- .nv.shared.reserved.0     --------------------------
	.section	.nv.shared.reserved.0,"aw",@nobits
	.weak		__nv_reservedSMEM_offset_0_alias
	.size		__nv_reservedSMEM_offset_0_alias, 0, 64
	.other		__nv_reservedSMEM_offset_0_alias,@"STO_CUDA_RESERVED_SHARED STV_DEFAULT"
__nv_reservedSMEM_offset_0_alias:
	.zero		0
	.zero		64


//--------------------- .nv.shared._Z13boxsum_stage5iPiS_ --------------------------
	.section	.nv.shared._Z13boxsum_stage5iPiS_,"aw",@nobits
	.sectionflags	@""
	.align	4
.nv.shared._Z13boxsum_stage5iPiS_:
	.zero		3076


//--------------------- .nv.shared._Z13boxsum_stage4iPi --------------------------
	.section	.nv.shared._Z13boxsum_stage4iPi,"aw",@nobits
	.sectionflags	@""
	.align	4
.nv.shared._Z13boxsum_stage4iPi:
	.zero		1536


//--------------------- .nv.shared._Z13boxsum_stage3iPiS_ --------------------------
	.section	.nv.shared._Z13boxsum_stage3iPiS_,"aw",@nobits
	.sectionflags	@""
	.align	4
.nv.shared._Z13boxsum_stage3iPiS_:
	.zero		1536


//--------------------- .nv.shared._Z13boxsum_stage2iPiS_S_ --------------------------
	.section	.nv.shared._Z13boxsum_stage2iPiS_S_,"aw",@nobits
	.sectionflags	@""
	.align	4
.nv.shared._Z13boxsum_stage2iPiS_S_:
	.zero		2048


//--------------------- .nv.constant0._Z13boxsum_stage7iPiS_PA4_fS1_S_S1_S1_ --------------------------
	.section	.nv.constant0._Z13boxsum_stage7iPiS_PA4_fS1_S_S1_S1_,"a",@progbits
	.sectionflags	@""
	.align	4
.nv.constant0._Z13boxsum_stage7iPiS_PA4_fS1_S_S1_S1_:
	.zero		960


//--------------------- .nv.constant0._Z13boxsum_stage6iPiS_S_ --------------------------
	.section	.nv.constant0._Z13boxsum_stage6iPiS_S_,"a",@progbits
	.sectionflags	@""
	.align	4
.nv.constant0._Z13boxsum_stage6iPiS_S_:
	.zero		928


//--------------------- .nv.constant0._Z13boxsum_stage5iPiS_ --------------------------
	.section	.nv.constant0._Z13boxsum_stage5iPiS_,"a",@progbits
	.sectionflags	@""
	.align	4
.nv.constant0._Z13boxsum_stage5iPiS_:
	.zero		920


//--------------------- .nv.constant0._Z13boxsum_stage4iPi --------------------------
	.section	.nv.constant0._Z13boxsum_stage4iPi,"a",@progbits
	.sectionflags	@""
	.align	4
.nv.constant0._Z13boxsum_stage4iPi:
	.zero		912


//--------------------- .nv.constant0._Z13boxsum_stage3iPiS_ --------------------------
	.section	.nv.constant0._Z13boxsum_stage3iPiS_,"a",@progbits
	.sectionflags	@""
	.align	4
.nv.constant0._Z13boxsum_stage3iPiS_:
	.zero		920


//--------------------- .nv.constant0._Z13boxsum_stage2iPiS_S_ --------------------------
	.section	.nv.constant0._Z13boxsum_stage2iPiS_S_,"a",@progbits
	.sectionflags	@""
	.align	4
.nv.constant0._Z13boxsum_stage2iPiS_S_:
	.zero		928


//--------------------- .nv.constant0._Z13boxsum_stage1iPi --------------------------
	.section	.nv.constant0._Z13boxsum_stage1iPi,"a",@progbits
	.sectionflags	@""
	.align	4
.nv.constant0._Z13boxsum_stage1iPi:
	.zero		912


//--------------------- SYMBOLS --------------------------

	.type		.nv.reservedSmem.offset0,@object
	.size		.nv.reservedSmem.offset0,0x4
	.type		.nv.reservedSmem.cap,@object
	.size		.nv.reservedSmem.cap,0x4
